//
// Generated by NVIDIA NVVM Compiler
//
// Compiler Build ID: CL-36424714
// Cuda compilation tools, release 13.0, V13.0.88
// Based on NVVM 20.0.0
//

.version 9.0
.target sm_100
.address_size 64

	// .globl	_Z6nmGEMMILi64ELi128ELi32ELi16ELi8ELi8EEvPfS0_PiS0_iiii
.extern .shared .align 16 .b8 smem[];

.visible .entry _Z6nmGEMMILi64ELi128ELi32ELi16ELi8ELi8EEvPfS0_PiS0_iiii(
	.param .u64 .ptr .align 1 _Z6nmGEMMILi64ELi128ELi32ELi16ELi8ELi8EEvPfS0_PiS0_iiii_param_0,
	.param .u64 .ptr .align 1 _Z6nmGEMMILi64ELi128ELi32ELi16ELi8ELi8EEvPfS0_PiS0_iiii_param_1,
	.param .u64 .ptr .align 1 _Z6nmGEMMILi64ELi128ELi32ELi16ELi8ELi8EEvPfS0_PiS0_iiii_param_2,
	.param .u64 .ptr .align 1 _Z6nmGEMMILi64ELi128ELi32ELi16ELi8ELi8EEvPfS0_PiS0_iiii_param_3,
	.param .u32 _Z6nmGEMMILi64ELi128ELi32ELi16ELi8ELi8EEvPfS0_PiS0_iiii_param_4,
	.param .u32 _Z6nmGEMMILi64ELi128ELi32ELi16ELi8ELi8EEvPfS0_PiS0_iiii_param_5,
	.param .u32 _Z6nmGEMMILi64ELi128ELi32ELi16ELi8ELi8EEvPfS0_PiS0_iiii_param_6,
	.param .u32 _Z6nmGEMMILi64ELi128ELi32ELi16ELi8ELi8EEvPfS0_PiS0_iiii_param_7
)
{
	.reg .pred 	%p<4>;
	.reg .b32 	%r<145>;
	.reg .b32 	%f<1571>;
	.reg .b64 	%rd<65>;

	ld.param.u64 	%rd14, [_Z6nmGEMMILi64ELi128ELi32ELi16ELi8ELi8EEvPfS0_PiS0_iiii_param_0];
	ld.param.u64 	%rd15, [_Z6nmGEMMILi64ELi128ELi32ELi16ELi8ELi8EEvPfS0_PiS0_iiii_param_1];
	ld.param.u64 	%rd16, [_Z6nmGEMMILi64ELi128ELi32ELi16ELi8ELi8EEvPfS0_PiS0_iiii_param_2];
	ld.param.u64 	%rd17, [_Z6nmGEMMILi64ELi128ELi32ELi16ELi8ELi8EEvPfS0_PiS0_iiii_param_3];
	ld.param.u32 	%r21, [_Z6nmGEMMILi64ELi128ELi32ELi16ELi8ELi8EEvPfS0_PiS0_iiii_param_4];
	ld.param.u32 	%r22, [_Z6nmGEMMILi64ELi128ELi32ELi16ELi8ELi8EEvPfS0_PiS0_iiii_param_5];
	ld.param.u32 	%r23, [_Z6nmGEMMILi64ELi128ELi32ELi16ELi8ELi8EEvPfS0_PiS0_iiii_param_7];
	mov.u32 	%r24, %tid.y;
	mov.u32 	%r25, %ntid.x;
	mov.u32 	%r26, %tid.x;
	mad.lo.s32 	%r1, %r24, %r25, %r26;
	and.b32  	%r27, %r1, 4194272;
	mov.u32 	%r28, %ctaid.y;
	shl.b32 	%r2, %r28, 6;
	mov.u32 	%r29, %ctaid.x;
	shl.b32 	%r3, %r29, 7;
	shl.b32 	%r30, %r1, 1;
	and.b32  	%r4, %r30, 28;
	shr.u32 	%r31, %r1, 1;
	and.b32  	%r32, %r31, 8;
	or.b32  	%r33, %r32, %r27;
	shl.b32 	%r34, %r1, 2;
	and.b32  	%r35, %r34, 4;
	or.b32  	%r5, %r33, %r35;
	setp.lt.s32 	%p1, %r23, 1;
	mov.f32 	%f1507, 0f00000000;
	mov.f32 	%f1508, %f1507;
	mov.f32 	%f1509, %f1507;
	mov.f32 	%f1510, %f1507;
	mov.f32 	%f1511, %f1507;
	mov.f32 	%f1512, %f1507;
	mov.f32 	%f1513, %f1507;
	mov.f32 	%f1514, %f1507;
	mov.f32 	%f1515, %f1507;
	mov.f32 	%f1516, %f1507;
	mov.f32 	%f1517, %f1507;
	mov.f32 	%f1518, %f1507;
	mov.f32 	%f1519, %f1507;
	mov.f32 	%f1520, %f1507;
	mov.f32 	%f1521, %f1507;
	mov.f32 	%f1522, %f1507;
	mov.f32 	%f1523, %f1507;
	mov.f32 	%f1524, %f1507;
	mov.f32 	%f1525, %f1507;
	mov.f32 	%f1526, %f1507;
	mov.f32 	%f1527, %f1507;
	mov.f32 	%f1528, %f1507;
	mov.f32 	%f1529, %f1507;
	mov.f32 	%f1530, %f1507;
	mov.f32 	%f1531, %f1507;
	mov.f32 	%f1532, %f1507;
	mov.f32 	%f1533, %f1507;
	mov.f32 	%f1534, %f1507;
	mov.f32 	%f1535, %f1507;
	mov.f32 	%f1536, %f1507;
	mov.f32 	%f1537, %f1507;
	mov.f32 	%f1538, %f1507;
	mov.f32 	%f1539, %f1507;
	mov.f32 	%f1540, %f1507;
	mov.f32 	%f1541, %f1507;
	mov.f32 	%f1542, %f1507;
	mov.f32 	%f1543, %f1507;
	mov.f32 	%f1544, %f1507;
	mov.f32 	%f1545, %f1507;
	mov.f32 	%f1546, %f1507;
	mov.f32 	%f1547, %f1507;
	mov.f32 	%f1548, %f1507;
	mov.f32 	%f1549, %f1507;
	mov.f32 	%f1550, %f1507;
	mov.f32 	%f1551, %f1507;
	mov.f32 	%f1552, %f1507;
	mov.f32 	%f1553, %f1507;
	mov.f32 	%f1554, %f1507;
	mov.f32 	%f1555, %f1507;
	mov.f32 	%f1556, %f1507;
	mov.f32 	%f1557, %f1507;
	mov.f32 	%f1558, %f1507;
	mov.f32 	%f1559, %f1507;
	mov.f32 	%f1560, %f1507;
	mov.f32 	%f1561, %f1507;
	mov.f32 	%f1562, %f1507;
	mov.f32 	%f1563, %f1507;
	mov.f32 	%f1564, %f1507;
	mov.f32 	%f1565, %f1507;
	mov.f32 	%f1566, %f1507;
	mov.f32 	%f1567, %f1507;
	mov.f32 	%f1568, %f1507;
	mov.f32 	%f1569, %f1507;
	mov.f32 	%f1570, %f1507;
	@%p1 bra 	$L__BB0_5;
	cvta.to.global.u64 	%rd1, %rd14;
	cvta.to.global.u64 	%rd2, %rd15;
	and.b32  	%r38, %r34, 124;
	and.b32  	%r39, %r34, 60;
	shr.u32 	%r40, %r1, 5;
	shr.u32 	%r41, %r1, 4;
	cvt.s64.s32 	%rd3, %r3;
	shr.s32 	%r42, %r3, 5;
	mul.lo.s32 	%r43, %r23, %r42;
	cvt.s64.s32 	%rd18, %r43;
	cvt.u64.u32 	%rd19, %r1;
	add.s64 	%rd4, %rd18, %rd19;
	mov.u32 	%r44, smem;
	add.s32 	%r45, %r44, 16384;
	add.s32 	%r6, %r45, %r34;
	shl.b32 	%r46, %r1, 4;
	and.b32  	%r47, %r46, 240;
	shl.b32 	%r48, %r41, 8;
	or.b32  	%r49, %r48, %r47;
	add.s32 	%r7, %r44, %r49;
	mad.lo.s32 	%r50, %r41, %r21, %r39;
	cvt.s64.s32 	%rd5, %r50;
	shl.b32 	%r51, %r21, 3;
	add.s32 	%r52, %r50, %r51;
	cvt.s64.s32 	%rd6, %r52;
	shl.b32 	%r53, %r21, 4;
	add.s32 	%r54, %r50, %r53;
	cvt.s64.s32 	%rd7, %r54;
	add.s32 	%r55, %r54, %r51;
	cvt.s64.s32 	%rd8, %r55;
	and.b32  	%r56, %r46, 496;
	shl.b32 	%r57, %r40, 9;
	or.b32  	%r58, %r57, %r56;
	add.s32 	%r59, %r44, 8192;
	add.s32 	%r8, %r59, %r58;
	mad.lo.s32 	%r60, %r40, %r22, %r38;
	cvt.s64.s32 	%rd9, %r60;
	shl.b32 	%r61, %r22, 2;
	add.s32 	%r62, %r60, %r61;
	cvt.s64.s32 	%rd10, %r62;
	shl.b32 	%r63, %r22, 3;
	add.s32 	%r64, %r60, %r63;
	cvt.s64.s32 	%rd11, %r64;
	add.s32 	%r65, %r64, %r61;
	cvt.s64.s32 	%rd12, %r65;
	shr.u32 	%r66, %r5, 3;
	and.b32  	%r67, %r66, 524284;
	add.s32 	%r9, %r45, %r67;
	shl.b32 	%r68, %r5, 2;
	add.s32 	%r10, %r59, %r68;
	shl.b32 	%r11, %r21, 5;
	shl.b32 	%r12, %r22, 4;
	cvta.to.global.u64 	%rd13, %rd16;
	mov.f32 	%f1507, 0f00000000;
	mov.b32 	%r141, 0;
	mov.u32 	%r142, %r141;
	mov.u32 	%r143, %r141;
	mov.u32 	%r144, %r141;
$L__BB0_2:
	setp.gt.u32 	%p2, %r1, 63;
	cvt.s64.s32 	%rd20, %r143;
	cvt.u64.u32 	%rd21, %r2;
	add.s64 	%rd22, %rd20, %rd21;
	cvt.s64.s32 	%rd23, %r141;
	add.s64 	%rd24, %rd23, %rd3;
	add.s64 	%rd25, %rd22, %rd5;
	shl.b64 	%rd26, %rd25, 2;
	add.s64 	%rd27, %rd1, %rd26;
	ld.global.v4.f32 	{%f195, %f196, %f197, %f198}, [%rd27];
	st.shared.v4.f32 	[%r7], {%f195, %f196, %f197, %f198};
	add.s64 	%rd28, %rd22, %rd6;
	shl.b64 	%rd29, %rd28, 2;
	add.s64 	%rd30, %rd1, %rd29;
	ld.global.v4.f32 	{%f199, %f200, %f201, %f202}, [%rd30];
	st.shared.v4.f32 	[%r7+2048], {%f199, %f200, %f201, %f202};
	add.s64 	%rd31, %rd22, %rd7;
	shl.b64 	%rd32, %rd31, 2;
	add.s64 	%rd33, %rd1, %rd32;
	ld.global.v4.f32 	{%f203, %f204, %f205, %f206}, [%rd33];
	st.shared.v4.f32 	[%r7+4096], {%f203, %f204, %f205, %f206};
	add.s64 	%rd34, %rd22, %rd8;
	shl.b64 	%rd35, %rd34, 2;
	add.s64 	%rd36, %rd1, %rd35;
	ld.global.v4.f32 	{%f207, %f208, %f209, %f210}, [%rd36];
	st.shared.v4.f32 	[%r7+6144], {%f207, %f208, %f209, %f210};
	add.s64 	%rd37, %rd24, %rd9;
	shl.b64 	%rd38, %rd37, 2;
	add.s64 	%rd39, %rd2, %rd38;
	ld.global.v4.f32 	{%f211, %f212, %f213, %f214}, [%rd39];
	st.shared.v4.f32 	[%r8], {%f211, %f212, %f213, %f214};
	add.s64 	%rd40, %rd24, %rd10;
	shl.b64 	%rd41, %rd40, 2;
	add.s64 	%rd42, %rd2, %rd41;
	ld.global.v4.f32 	{%f215, %f216, %f217, %f218}, [%rd42];
	st.shared.v4.f32 	[%r8+2048], {%f215, %f216, %f217, %f218};
	add.s64 	%rd43, %rd24, %rd11;
	shl.b64 	%rd44, %rd43, 2;
	add.s64 	%rd45, %rd2, %rd44;
	ld.global.v4.f32 	{%f219, %f220, %f221, %f222}, [%rd45];
	st.shared.v4.f32 	[%r8+4096], {%f219, %f220, %f221, %f222};
	add.s64 	%rd46, %rd24, %rd12;
	shl.b64 	%rd47, %rd46, 2;
	add.s64 	%rd48, %rd2, %rd47;
	ld.global.v4.f32 	{%f223, %f224, %f225, %f226}, [%rd48];
	st.shared.v4.f32 	[%r8+6144], {%f223, %f224, %f225, %f226};
	@%p2 bra 	$L__BB0_4;
	cvt.u64.u32 	%rd49, %r142;
	add.s64 	%rd50, %rd4, %rd49;
	shl.b64 	%rd51, %rd50, 2;
	add.s64 	%rd52, %rd13, %rd51;
	ld.global.u32 	%r69, [%rd52];
	st.shared.u32 	[%r6], %r69;
$L__BB0_4:
	bar.sync 	0;
	ld.shared.u32 	%r70, [%r9];
	shl.b32 	%r71, %r70, 8;
	shl.b32 	%r72, %r4, 2;
	or.b32  	%r73, %r71, %r72;
	mov.u32 	%r74, smem;
	add.s32 	%r75, %r74, %r73;
	ld.shared.v4.f32 	{%f227, %f228, %f229, %f230}, [%r75];
	ld.shared.v4.f32 	{%f231, %f232, %f233, %f234}, [%r75+128];
	ld.shared.v4.f32 	{%f235, %f236, %f237, %f238}, [%r10];
	ld.shared.v4.f32 	{%f239, %f240, %f241, %f242}, [%r10+64];
	fma.rn.f32 	%f243, %f227, %f235, %f1570;
	fma.rn.f32 	%f244, %f227, %f236, %f1569;
	fma.rn.f32 	%f245, %f227, %f237, %f1568;
	fma.rn.f32 	%f246, %f227, %f238, %f1567;
	fma.rn.f32 	%f247, %f227, %f239, %f1566;
	fma.rn.f32 	%f248, %f227, %f240, %f1565;
	fma.rn.f32 	%f249, %f227, %f241, %f1564;
	fma.rn.f32 	%f250, %f227, %f242, %f1563;
	fma.rn.f32 	%f251, %f228, %f235, %f1562;
	fma.rn.f32 	%f252, %f228, %f236, %f1561;
	fma.rn.f32 	%f253, %f228, %f237, %f1560;
	fma.rn.f32 	%f254, %f228, %f238, %f1559;
	fma.rn.f32 	%f255, %f228, %f239, %f1558;
	fma.rn.f32 	%f256, %f228, %f240, %f1557;
	fma.rn.f32 	%f257, %f228, %f241, %f1556;
	fma.rn.f32 	%f258, %f228, %f242, %f1555;
	fma.rn.f32 	%f259, %f229, %f235, %f1554;
	fma.rn.f32 	%f260, %f229, %f236, %f1553;
	fma.rn.f32 	%f261, %f229, %f237, %f1552;
	fma.rn.f32 	%f262, %f229, %f238, %f1551;
	fma.rn.f32 	%f263, %f229, %f239, %f1550;
	fma.rn.f32 	%f264, %f229, %f240, %f1549;
	fma.rn.f32 	%f265, %f229, %f241, %f1548;
	fma.rn.f32 	%f266, %f229, %f242, %f1547;
	fma.rn.f32 	%f267, %f230, %f235, %f1546;
	fma.rn.f32 	%f268, %f230, %f236, %f1545;
	fma.rn.f32 	%f269, %f230, %f237, %f1544;
	fma.rn.f32 	%f270, %f230, %f238, %f1543;
	fma.rn.f32 	%f271, %f230, %f239, %f1542;
	fma.rn.f32 	%f272, %f230, %f240, %f1541;
	fma.rn.f32 	%f273, %f230, %f241, %f1540;
	fma.rn.f32 	%f274, %f230, %f242, %f1539;
	fma.rn.f32 	%f275, %f231, %f235, %f1538;
	fma.rn.f32 	%f276, %f231, %f236, %f1537;
	fma.rn.f32 	%f277, %f231, %f237, %f1536;
	fma.rn.f32 	%f278, %f231, %f238, %f1535;
	fma.rn.f32 	%f279, %f231, %f239, %f1534;
	fma.rn.f32 	%f280, %f231, %f240, %f1533;
	fma.rn.f32 	%f281, %f231, %f241, %f1532;
	fma.rn.f32 	%f282, %f231, %f242, %f1531;
	fma.rn.f32 	%f283, %f232, %f235, %f1530;
	fma.rn.f32 	%f284, %f232, %f236, %f1529;
	fma.rn.f32 	%f285, %f232, %f237, %f1528;
	fma.rn.f32 	%f286, %f232, %f238, %f1527;
	fma.rn.f32 	%f287, %f232, %f239, %f1526;
	fma.rn.f32 	%f288, %f232, %f240, %f1525;
	fma.rn.f32 	%f289, %f232, %f241, %f1524;
	fma.rn.f32 	%f290, %f232, %f242, %f1523;
	fma.rn.f32 	%f291, %f233, %f235, %f1522;
	fma.rn.f32 	%f292, %f233, %f236, %f1521;
	fma.rn.f32 	%f293, %f233, %f237, %f1520;
	fma.rn.f32 	%f294, %f233, %f238, %f1519;
	fma.rn.f32 	%f295, %f233, %f239, %f1518;
	fma.rn.f32 	%f296, %f233, %f240, %f1517;
	fma.rn.f32 	%f297, %f233, %f241, %f1516;
	fma.rn.f32 	%f298, %f233, %f242, %f1515;
	fma.rn.f32 	%f299, %f234, %f235, %f1514;
	fma.rn.f32 	%f300, %f234, %f236, %f1513;
	fma.rn.f32 	%f301, %f234, %f237, %f1512;
	fma.rn.f32 	%f302, %f234, %f238, %f1511;
	fma.rn.f32 	%f303, %f234, %f239, %f1510;
	fma.rn.f32 	%f304, %f234, %f240, %f1509;
	fma.rn.f32 	%f305, %f234, %f241, %f1508;
	fma.rn.f32 	%f306, %f234, %f242, %f1507;
	ld.shared.u32 	%r76, [%r9+16];
	shl.b32 	%r77, %r76, 8;
	or.b32  	%r78, %r77, %r72;
	add.s32 	%r79, %r74, %r78;
	ld.shared.v4.f32 	{%f307, %f308, %f309, %f310}, [%r79];
	ld.shared.v4.f32 	{%f311, %f312, %f313, %f314}, [%r79+128];
	ld.shared.v4.f32 	{%f315, %f316, %f317, %f318}, [%r10+512];
	ld.shared.v4.f32 	{%f319, %f320, %f321, %f322}, [%r10+576];
	fma.rn.f32 	%f323, %f307, %f315, %f243;
	fma.rn.f32 	%f324, %f307, %f316, %f244;
	fma.rn.f32 	%f325, %f307, %f317, %f245;
	fma.rn.f32 	%f326, %f307, %f318, %f246;
	fma.rn.f32 	%f327, %f307, %f319, %f247;
	fma.rn.f32 	%f328, %f307, %f320, %f248;
	fma.rn.f32 	%f329, %f307, %f321, %f249;
	fma.rn.f32 	%f330, %f307, %f322, %f250;
	fma.rn.f32 	%f331, %f308, %f315, %f251;
	fma.rn.f32 	%f332, %f308, %f316, %f252;
	fma.rn.f32 	%f333, %f308, %f317, %f253;
	fma.rn.f32 	%f334, %f308, %f318, %f254;
	fma.rn.f32 	%f335, %f308, %f319, %f255;
	fma.rn.f32 	%f336, %f308, %f320, %f256;
	fma.rn.f32 	%f337, %f308, %f321, %f257;
	fma.rn.f32 	%f338, %f308, %f322, %f258;
	fma.rn.f32 	%f339, %f309, %f315, %f259;
	fma.rn.f32 	%f340, %f309, %f316, %f260;
	fma.rn.f32 	%f341, %f309, %f317, %f261;
	fma.rn.f32 	%f342, %f309, %f318, %f262;
	fma.rn.f32 	%f343, %f309, %f319, %f263;
	fma.rn.f32 	%f344, %f309, %f320, %f264;
	fma.rn.f32 	%f345, %f309, %f321, %f265;
	fma.rn.f32 	%f346, %f309, %f322, %f266;
	fma.rn.f32 	%f347, %f310, %f315, %f267;
	fma.rn.f32 	%f348, %f310, %f316, %f268;
	fma.rn.f32 	%f349, %f310, %f317, %f269;
	fma.rn.f32 	%f350, %f310, %f318, %f270;
	fma.rn.f32 	%f351, %f310, %f319, %f271;
	fma.rn.f32 	%f352, %f310, %f320, %f272;
	fma.rn.f32 	%f353, %f310, %f321, %f273;
	fma.rn.f32 	%f354, %f310, %f322, %f274;
	fma.rn.f32 	%f355, %f311, %f315, %f275;
	fma.rn.f32 	%f356, %f311, %f316, %f276;
	fma.rn.f32 	%f357, %f311, %f317, %f277;
	fma.rn.f32 	%f358, %f311, %f318, %f278;
	fma.rn.f32 	%f359, %f311, %f319, %f279;
	fma.rn.f32 	%f360, %f311, %f320, %f280;
	fma.rn.f32 	%f361, %f311, %f321, %f281;
	fma.rn.f32 	%f362, %f311, %f322, %f282;
	fma.rn.f32 	%f363, %f312, %f315, %f283;
	fma.rn.f32 	%f364, %f312, %f316, %f284;
	fma.rn.f32 	%f365, %f312, %f317, %f285;
	fma.rn.f32 	%f366, %f312, %f318, %f286;
	fma.rn.f32 	%f367, %f312, %f319, %f287;
	fma.rn.f32 	%f368, %f312, %f320, %f288;
	fma.rn.f32 	%f369, %f312, %f321, %f289;
	fma.rn.f32 	%f370, %f312, %f322, %f290;
	fma.rn.f32 	%f371, %f313, %f315, %f291;
	fma.rn.f32 	%f372, %f313, %f316, %f292;
	fma.rn.f32 	%f373, %f313, %f317, %f293;
	fma.rn.f32 	%f374, %f313, %f318, %f294;
	fma.rn.f32 	%f375, %f313, %f319, %f295;
	fma.rn.f32 	%f376, %f313, %f320, %f296;
	fma.rn.f32 	%f377, %f313, %f321, %f297;
	fma.rn.f32 	%f378, %f313, %f322, %f298;
	fma.rn.f32 	%f379, %f314, %f315, %f299;
	fma.rn.f32 	%f380, %f314, %f316, %f300;
	fma.rn.f32 	%f381, %f314, %f317, %f301;
	fma.rn.f32 	%f382, %f314, %f318, %f302;
	fma.rn.f32 	%f383, %f314, %f319, %f303;
	fma.rn.f32 	%f384, %f314, %f320, %f304;
	fma.rn.f32 	%f385, %f314, %f321, %f305;
	fma.rn.f32 	%f386, %f314, %f322, %f306;
	ld.shared.u32 	%r80, [%r9+32];
	shl.b32 	%r81, %r80, 8;
	or.b32  	%r82, %r81, %r72;
	add.s32 	%r83, %r74, %r82;
	ld.shared.v4.f32 	{%f387, %f388, %f389, %f390}, [%r83];
	ld.shared.v4.f32 	{%f391, %f392, %f393, %f394}, [%r83+128];
	ld.shared.v4.f32 	{%f395, %f396, %f397, %f398}, [%r10+1024];
	ld.shared.v4.f32 	{%f399, %f400, %f401, %f402}, [%r10+1088];
	fma.rn.f32 	%f403, %f387, %f395, %f323;
	fma.rn.f32 	%f404, %f387, %f396, %f324;
	fma.rn.f32 	%f405, %f387, %f397, %f325;
	fma.rn.f32 	%f406, %f387, %f398, %f326;
	fma.rn.f32 	%f407, %f387, %f399, %f327;
	fma.rn.f32 	%f408, %f387, %f400, %f328;
	fma.rn.f32 	%f409, %f387, %f401, %f329;
	fma.rn.f32 	%f410, %f387, %f402, %f330;
	fma.rn.f32 	%f411, %f388, %f395, %f331;
	fma.rn.f32 	%f412, %f388, %f396, %f332;
	fma.rn.f32 	%f413, %f388, %f397, %f333;
	fma.rn.f32 	%f414, %f388, %f398, %f334;
	fma.rn.f32 	%f415, %f388, %f399, %f335;
	fma.rn.f32 	%f416, %f388, %f400, %f336;
	fma.rn.f32 	%f417, %f388, %f401, %f337;
	fma.rn.f32 	%f418, %f388, %f402, %f338;
	fma.rn.f32 	%f419, %f389, %f395, %f339;
	fma.rn.f32 	%f420, %f389, %f396, %f340;
	fma.rn.f32 	%f421, %f389, %f397, %f341;
	fma.rn.f32 	%f422, %f389, %f398, %f342;
	fma.rn.f32 	%f423, %f389, %f399, %f343;
	fma.rn.f32 	%f424, %f389, %f400, %f344;
	fma.rn.f32 	%f425, %f389, %f401, %f345;
	fma.rn.f32 	%f426, %f389, %f402, %f346;
	fma.rn.f32 	%f427, %f390, %f395, %f347;
	fma.rn.f32 	%f428, %f390, %f396, %f348;
	fma.rn.f32 	%f429, %f390, %f397, %f349;
	fma.rn.f32 	%f430, %f390, %f398, %f350;
	fma.rn.f32 	%f431, %f390, %f399, %f351;
	fma.rn.f32 	%f432, %f390, %f400, %f352;
	fma.rn.f32 	%f433, %f390, %f401, %f353;
	fma.rn.f32 	%f434, %f390, %f402, %f354;
	fma.rn.f32 	%f435, %f391, %f395, %f355;
	fma.rn.f32 	%f436, %f391, %f396, %f356;
	fma.rn.f32 	%f437, %f391, %f397, %f357;
	fma.rn.f32 	%f438, %f391, %f398, %f358;
	fma.rn.f32 	%f439, %f391, %f399, %f359;
	fma.rn.f32 	%f440, %f391, %f400, %f360;
	fma.rn.f32 	%f441, %f391, %f401, %f361;
	fma.rn.f32 	%f442, %f391, %f402, %f362;
	fma.rn.f32 	%f443, %f392, %f395, %f363;
	fma.rn.f32 	%f444, %f392, %f396, %f364;
	fma.rn.f32 	%f445, %f392, %f397, %f365;
	fma.rn.f32 	%f446, %f392, %f398, %f366;
	fma.rn.f32 	%f447, %f392, %f399, %f367;
	fma.rn.f32 	%f448, %f392, %f400, %f368;
	fma.rn.f32 	%f449, %f392, %f401, %f369;
	fma.rn.f32 	%f450, %f392, %f402, %f370;
	fma.rn.f32 	%f451, %f393, %f395, %f371;
	fma.rn.f32 	%f452, %f393, %f396, %f372;
	fma.rn.f32 	%f453, %f393, %f397, %f373;
	fma.rn.f32 	%f454, %f393, %f398, %f374;
	fma.rn.f32 	%f455, %f393, %f399, %f375;
	fma.rn.f32 	%f456, %f393, %f400, %f376;
	fma.rn.f32 	%f457, %f393, %f401, %f377;
	fma.rn.f32 	%f458, %f393, %f402, %f378;
	fma.rn.f32 	%f459, %f394, %f395, %f379;
	fma.rn.f32 	%f460, %f394, %f396, %f380;
	fma.rn.f32 	%f461, %f394, %f397, %f381;
	fma.rn.f32 	%f462, %f394, %f398, %f382;
	fma.rn.f32 	%f463, %f394, %f399, %f383;
	fma.rn.f32 	%f464, %f394, %f400, %f384;
	fma.rn.f32 	%f465, %f394, %f401, %f385;
	fma.rn.f32 	%f466, %f394, %f402, %f386;
	ld.shared.u32 	%r84, [%r9+48];
	shl.b32 	%r85, %r84, 8;
	or.b32  	%r86, %r85, %r72;
	add.s32 	%r87, %r74, %r86;
	ld.shared.v4.f32 	{%f467, %f468, %f469, %f470}, [%r87];
	ld.shared.v4.f32 	{%f471, %f472, %f473, %f474}, [%r87+128];
	ld.shared.v4.f32 	{%f475, %f476, %f477, %f478}, [%r10+1536];
	ld.shared.v4.f32 	{%f479, %f480, %f481, %f482}, [%r10+1600];
	fma.rn.f32 	%f483, %f467, %f475, %f403;
	fma.rn.f32 	%f484, %f467, %f476, %f404;
	fma.rn.f32 	%f485, %f467, %f477, %f405;
	fma.rn.f32 	%f486, %f467, %f478, %f406;
	fma.rn.f32 	%f487, %f467, %f479, %f407;
	fma.rn.f32 	%f488, %f467, %f480, %f408;
	fma.rn.f32 	%f489, %f467, %f481, %f409;
	fma.rn.f32 	%f490, %f467, %f482, %f410;
	fma.rn.f32 	%f491, %f468, %f475, %f411;
	fma.rn.f32 	%f492, %f468, %f476, %f412;
	fma.rn.f32 	%f493, %f468, %f477, %f413;
	fma.rn.f32 	%f494, %f468, %f478, %f414;
	fma.rn.f32 	%f495, %f468, %f479, %f415;
	fma.rn.f32 	%f496, %f468, %f480, %f416;
	fma.rn.f32 	%f497, %f468, %f481, %f417;
	fma.rn.f32 	%f498, %f468, %f482, %f418;
	fma.rn.f32 	%f499, %f469, %f475, %f419;
	fma.rn.f32 	%f500, %f469, %f476, %f420;
	fma.rn.f32 	%f501, %f469, %f477, %f421;
	fma.rn.f32 	%f502, %f469, %f478, %f422;
	fma.rn.f32 	%f503, %f469, %f479, %f423;
	fma.rn.f32 	%f504, %f469, %f480, %f424;
	fma.rn.f32 	%f505, %f469, %f481, %f425;
	fma.rn.f32 	%f506, %f469, %f482, %f426;
	fma.rn.f32 	%f507, %f470, %f475, %f427;
	fma.rn.f32 	%f508, %f470, %f476, %f428;
	fma.rn.f32 	%f509, %f470, %f477, %f429;
	fma.rn.f32 	%f510, %f470, %f478, %f430;
	fma.rn.f32 	%f511, %f470, %f479, %f431;
	fma.rn.f32 	%f512, %f470, %f480, %f432;
	fma.rn.f32 	%f513, %f470, %f481, %f433;
	fma.rn.f32 	%f514, %f470, %f482, %f434;
	fma.rn.f32 	%f515, %f471, %f475, %f435;
	fma.rn.f32 	%f516, %f471, %f476, %f436;
	fma.rn.f32 	%f517, %f471, %f477, %f437;
	fma.rn.f32 	%f518, %f471, %f478, %f438;
	fma.rn.f32 	%f519, %f471, %f479, %f439;
	fma.rn.f32 	%f520, %f471, %f480, %f440;
	fma.rn.f32 	%f521, %f471, %f481, %f441;
	fma.rn.f32 	%f522, %f471, %f482, %f442;
	fma.rn.f32 	%f523, %f472, %f475, %f443;
	fma.rn.f32 	%f524, %f472, %f476, %f444;
	fma.rn.f32 	%f525, %f472, %f477, %f445;
	fma.rn.f32 	%f526, %f472, %f478, %f446;
	fma.rn.f32 	%f527, %f472, %f479, %f447;
	fma.rn.f32 	%f528, %f472, %f480, %f448;
	fma.rn.f32 	%f529, %f472, %f481, %f449;
	fma.rn.f32 	%f530, %f472, %f482, %f450;
	fma.rn.f32 	%f531, %f473, %f475, %f451;
	fma.rn.f32 	%f532, %f473, %f476, %f452;
	fma.rn.f32 	%f533, %f473, %f477, %f453;
	fma.rn.f32 	%f534, %f473, %f478, %f454;
	fma.rn.f32 	%f535, %f473, %f479, %f455;
	fma.rn.f32 	%f536, %f473, %f480, %f456;
	fma.rn.f32 	%f537, %f473, %f481, %f457;
	fma.rn.f32 	%f538, %f473, %f482, %f458;
	fma.rn.f32 	%f539, %f474, %f475, %f459;
	fma.rn.f32 	%f540, %f474, %f476, %f460;
	fma.rn.f32 	%f541, %f474, %f477, %f461;
	fma.rn.f32 	%f542, %f474, %f478, %f462;
	fma.rn.f32 	%f543, %f474, %f479, %f463;
	fma.rn.f32 	%f544, %f474, %f480, %f464;
	fma.rn.f32 	%f545, %f474, %f481, %f465;
	fma.rn.f32 	%f546, %f474, %f482, %f466;
	ld.shared.u32 	%r88, [%r9+64];
	shl.b32 	%r89, %r88, 8;
	or.b32  	%r90, %r89, %r72;
	add.s32 	%r91, %r74, %r90;
	ld.shared.v4.f32 	{%f547, %f548, %f549, %f550}, [%r91];
	ld.shared.v4.f32 	{%f551, %f552, %f553, %f554}, [%r91+128];
	ld.shared.v4.f32 	{%f555, %f556, %f557, %f558}, [%r10+2048];
	ld.shared.v4.f32 	{%f559, %f560, %f561, %f562}, [%r10+2112];
	fma.rn.f32 	%f563, %f547, %f555, %f483;
	fma.rn.f32 	%f564, %f547, %f556, %f484;
	fma.rn.f32 	%f565, %f547, %f557, %f485;
	fma.rn.f32 	%f566, %f547, %f558, %f486;
	fma.rn.f32 	%f567, %f547, %f559, %f487;
	fma.rn.f32 	%f568, %f547, %f560, %f488;
	fma.rn.f32 	%f569, %f547, %f561, %f489;
	fma.rn.f32 	%f570, %f547, %f562, %f490;
	fma.rn.f32 	%f571, %f548, %f555, %f491;
	fma.rn.f32 	%f572, %f548, %f556, %f492;
	fma.rn.f32 	%f573, %f548, %f557, %f493;
	fma.rn.f32 	%f574, %f548, %f558, %f494;
	fma.rn.f32 	%f575, %f548, %f559, %f495;
	fma.rn.f32 	%f576, %f548, %f560, %f496;
	fma.rn.f32 	%f577, %f548, %f561, %f497;
	fma.rn.f32 	%f578, %f548, %f562, %f498;
	fma.rn.f32 	%f579, %f549, %f555, %f499;
	fma.rn.f32 	%f580, %f549, %f556, %f500;
	fma.rn.f32 	%f581, %f549, %f557, %f501;
	fma.rn.f32 	%f582, %f549, %f558, %f502;
	fma.rn.f32 	%f583, %f549, %f559, %f503;
	fma.rn.f32 	%f584, %f549, %f560, %f504;
	fma.rn.f32 	%f585, %f549, %f561, %f505;
	fma.rn.f32 	%f586, %f549, %f562, %f506;
	fma.rn.f32 	%f587, %f550, %f555, %f507;
	fma.rn.f32 	%f588, %f550, %f556, %f508;
	fma.rn.f32 	%f589, %f550, %f557, %f509;
	fma.rn.f32 	%f590, %f550, %f558, %f510;
	fma.rn.f32 	%f591, %f550, %f559, %f511;
	fma.rn.f32 	%f592, %f550, %f560, %f512;
	fma.rn.f32 	%f593, %f550, %f561, %f513;
	fma.rn.f32 	%f594, %f550, %f562, %f514;
	fma.rn.f32 	%f595, %f551, %f555, %f515;
	fma.rn.f32 	%f596, %f551, %f556, %f516;
	fma.rn.f32 	%f597, %f551, %f557, %f517;
	fma.rn.f32 	%f598, %f551, %f558, %f518;
	fma.rn.f32 	%f599, %f551, %f559, %f519;
	fma.rn.f32 	%f600, %f551, %f560, %f520;
	fma.rn.f32 	%f601, %f551, %f561, %f521;
	fma.rn.f32 	%f602, %f551, %f562, %f522;
	fma.rn.f32 	%f603, %f552, %f555, %f523;
	fma.rn.f32 	%f604, %f552, %f556, %f524;
	fma.rn.f32 	%f605, %f552, %f557, %f525;
	fma.rn.f32 	%f606, %f552, %f558, %f526;
	fma.rn.f32 	%f607, %f552, %f559, %f527;
	fma.rn.f32 	%f608, %f552, %f560, %f528;
	fma.rn.f32 	%f609, %f552, %f561, %f529;
	fma.rn.f32 	%f610, %f552, %f562, %f530;
	fma.rn.f32 	%f611, %f553, %f555, %f531;
	fma.rn.f32 	%f612, %f553, %f556, %f532;
	fma.rn.f32 	%f613, %f553, %f557, %f533;
	fma.rn.f32 	%f614, %f553, %f558, %f534;
	fma.rn.f32 	%f615, %f553, %f559, %f535;
	fma.rn.f32 	%f616, %f553, %f560, %f536;
	fma.rn.f32 	%f617, %f553, %f561, %f537;
	fma.rn.f32 	%f618, %f553, %f562, %f538;
	fma.rn.f32 	%f619, %f554, %f555, %f539;
	fma.rn.f32 	%f620, %f554, %f556, %f540;
	fma.rn.f32 	%f621, %f554, %f557, %f541;
	fma.rn.f32 	%f622, %f554, %f558, %f542;
	fma.rn.f32 	%f623, %f554, %f559, %f543;
	fma.rn.f32 	%f624, %f554, %f560, %f544;
	fma.rn.f32 	%f625, %f554, %f561, %f545;
	fma.rn.f32 	%f626, %f554, %f562, %f546;
	ld.shared.u32 	%r92, [%r9+80];
	shl.b32 	%r93, %r92, 8;
	or.b32  	%r94, %r93, %r72;
	add.s32 	%r95, %r74, %r94;
	ld.shared.v4.f32 	{%f627, %f628, %f629, %f630}, [%r95];
	ld.shared.v4.f32 	{%f631, %f632, %f633, %f634}, [%r95+128];
	ld.shared.v4.f32 	{%f635, %f636, %f637, %f638}, [%r10+2560];
	ld.shared.v4.f32 	{%f639, %f640, %f641, %f642}, [%r10+2624];
	fma.rn.f32 	%f643, %f627, %f635, %f563;
	fma.rn.f32 	%f644, %f627, %f636, %f564;
	fma.rn.f32 	%f645, %f627, %f637, %f565;
	fma.rn.f32 	%f646, %f627, %f638, %f566;
	fma.rn.f32 	%f647, %f627, %f639, %f567;
	fma.rn.f32 	%f648, %f627, %f640, %f568;
	fma.rn.f32 	%f649, %f627, %f641, %f569;
	fma.rn.f32 	%f650, %f627, %f642, %f570;
	fma.rn.f32 	%f651, %f628, %f635, %f571;
	fma.rn.f32 	%f652, %f628, %f636, %f572;
	fma.rn.f32 	%f653, %f628, %f637, %f573;
	fma.rn.f32 	%f654, %f628, %f638, %f574;
	fma.rn.f32 	%f655, %f628, %f639, %f575;
	fma.rn.f32 	%f656, %f628, %f640, %f576;
	fma.rn.f32 	%f657, %f628, %f641, %f577;
	fma.rn.f32 	%f658, %f628, %f642, %f578;
	fma.rn.f32 	%f659, %f629, %f635, %f579;
	fma.rn.f32 	%f660, %f629, %f636, %f580;
	fma.rn.f32 	%f661, %f629, %f637, %f581;
	fma.rn.f32 	%f662, %f629, %f638, %f582;
	fma.rn.f32 	%f663, %f629, %f639, %f583;
	fma.rn.f32 	%f664, %f629, %f640, %f584;
	fma.rn.f32 	%f665, %f629, %f641, %f585;
	fma.rn.f32 	%f666, %f629, %f642, %f586;
	fma.rn.f32 	%f667, %f630, %f635, %f587;
	fma.rn.f32 	%f668, %f630, %f636, %f588;
	fma.rn.f32 	%f669, %f630, %f637, %f589;
	fma.rn.f32 	%f670, %f630, %f638, %f590;
	fma.rn.f32 	%f671, %f630, %f639, %f591;
	fma.rn.f32 	%f672, %f630, %f640, %f592;
	fma.rn.f32 	%f673, %f630, %f641, %f593;
	fma.rn.f32 	%f674, %f630, %f642, %f594;
	fma.rn.f32 	%f675, %f631, %f635, %f595;
	fma.rn.f32 	%f676, %f631, %f636, %f596;
	fma.rn.f32 	%f677, %f631, %f637, %f597;
	fma.rn.f32 	%f678, %f631, %f638, %f598;
	fma.rn.f32 	%f679, %f631, %f639, %f599;
	fma.rn.f32 	%f680, %f631, %f640, %f600;
	fma.rn.f32 	%f681, %f631, %f641, %f601;
	fma.rn.f32 	%f682, %f631, %f642, %f602;
	fma.rn.f32 	%f683, %f632, %f635, %f603;
	fma.rn.f32 	%f684, %f632, %f636, %f604;
	fma.rn.f32 	%f685, %f632, %f637, %f605;
	fma.rn.f32 	%f686, %f632, %f638, %f606;
	fma.rn.f32 	%f687, %f632, %f639, %f607;
	fma.rn.f32 	%f688, %f632, %f640, %f608;
	fma.rn.f32 	%f689, %f632, %f641, %f609;
	fma.rn.f32 	%f690, %f632, %f642, %f610;
	fma.rn.f32 	%f691, %f633, %f635, %f611;
	fma.rn.f32 	%f692, %f633, %f636, %f612;
	fma.rn.f32 	%f693, %f633, %f637, %f613;
	fma.rn.f32 	%f694, %f633, %f638, %f614;
	fma.rn.f32 	%f695, %f633, %f639, %f615;
	fma.rn.f32 	%f696, %f633, %f640, %f616;
	fma.rn.f32 	%f697, %f633, %f641, %f617;
	fma.rn.f32 	%f698, %f633, %f642, %f618;
	fma.rn.f32 	%f699, %f634, %f635, %f619;
	fma.rn.f32 	%f700, %f634, %f636, %f620;
	fma.rn.f32 	%f701, %f634, %f637, %f621;
	fma.rn.f32 	%f702, %f634, %f638, %f622;
	fma.rn.f32 	%f703, %f634, %f639, %f623;
	fma.rn.f32 	%f704, %f634, %f640, %f624;
	fma.rn.f32 	%f705, %f634, %f641, %f625;
	fma.rn.f32 	%f706, %f634, %f642, %f626;
	ld.shared.u32 	%r96, [%r9+96];
	shl.b32 	%r97, %r96, 8;
	or.b32  	%r98, %r97, %r72;
	add.s32 	%r99, %r74, %r98;
	ld.shared.v4.f32 	{%f707, %f708, %f709, %f710}, [%r99];
	ld.shared.v4.f32 	{%f711, %f712, %f713, %f714}, [%r99+128];
	ld.shared.v4.f32 	{%f715, %f716, %f717, %f718}, [%r10+3072];
	ld.shared.v4.f32 	{%f719, %f720, %f721, %f722}, [%r10+3136];
	fma.rn.f32 	%f723, %f707, %f715, %f643;
	fma.rn.f32 	%f724, %f707, %f716, %f644;
	fma.rn.f32 	%f725, %f707, %f717, %f645;
	fma.rn.f32 	%f726, %f707, %f718, %f646;
	fma.rn.f32 	%f727, %f707, %f719, %f647;
	fma.rn.f32 	%f728, %f707, %f720, %f648;
	fma.rn.f32 	%f729, %f707, %f721, %f649;
	fma.rn.f32 	%f730, %f707, %f722, %f650;
	fma.rn.f32 	%f731, %f708, %f715, %f651;
	fma.rn.f32 	%f732, %f708, %f716, %f652;
	fma.rn.f32 	%f733, %f708, %f717, %f653;
	fma.rn.f32 	%f734, %f708, %f718, %f654;
	fma.rn.f32 	%f735, %f708, %f719, %f655;
	fma.rn.f32 	%f736, %f708, %f720, %f656;
	fma.rn.f32 	%f737, %f708, %f721, %f657;
	fma.rn.f32 	%f738, %f708, %f722, %f658;
	fma.rn.f32 	%f739, %f709, %f715, %f659;
	fma.rn.f32 	%f740, %f709, %f716, %f660;
	fma.rn.f32 	%f741, %f709, %f717, %f661;
	fma.rn.f32 	%f742, %f709, %f718, %f662;
	fma.rn.f32 	%f743, %f709, %f719, %f663;
	fma.rn.f32 	%f744, %f709, %f720, %f664;
	fma.rn.f32 	%f745, %f709, %f721, %f665;
	fma.rn.f32 	%f746, %f709, %f722, %f666;
	fma.rn.f32 	%f747, %f710, %f715, %f667;
	fma.rn.f32 	%f748, %f710, %f716, %f668;
	fma.rn.f32 	%f749, %f710, %f717, %f669;
	fma.rn.f32 	%f750, %f710, %f718, %f670;
	fma.rn.f32 	%f751, %f710, %f719, %f671;
	fma.rn.f32 	%f752, %f710, %f720, %f672;
	fma.rn.f32 	%f753, %f710, %f721, %f673;
	fma.rn.f32 	%f754, %f710, %f722, %f674;
	fma.rn.f32 	%f755, %f711, %f715, %f675;
	fma.rn.f32 	%f756, %f711, %f716, %f676;
	fma.rn.f32 	%f757, %f711, %f717, %f677;
	fma.rn.f32 	%f758, %f711, %f718, %f678;
	fma.rn.f32 	%f759, %f711, %f719, %f679;
	fma.rn.f32 	%f760, %f711, %f720, %f680;
	fma.rn.f32 	%f761, %f711, %f721, %f681;
	fma.rn.f32 	%f762, %f711, %f722, %f682;
	fma.rn.f32 	%f763, %f712, %f715, %f683;
	fma.rn.f32 	%f764, %f712, %f716, %f684;
	fma.rn.f32 	%f765, %f712, %f717, %f685;
	fma.rn.f32 	%f766, %f712, %f718, %f686;
	fma.rn.f32 	%f767, %f712, %f719, %f687;
	fma.rn.f32 	%f768, %f712, %f720, %f688;
	fma.rn.f32 	%f769, %f712, %f721, %f689;
	fma.rn.f32 	%f770, %f712, %f722, %f690;
	fma.rn.f32 	%f771, %f713, %f715, %f691;
	fma.rn.f32 	%f772, %f713, %f716, %f692;
	fma.rn.f32 	%f773, %f713, %f717, %f693;
	fma.rn.f32 	%f774, %f713, %f718, %f694;
	fma.rn.f32 	%f775, %f713, %f719, %f695;
	fma.rn.f32 	%f776, %f713, %f720, %f696;
	fma.rn.f32 	%f777, %f713, %f721, %f697;
	fma.rn.f32 	%f778, %f713, %f722, %f698;
	fma.rn.f32 	%f779, %f714, %f715, %f699;
	fma.rn.f32 	%f780, %f714, %f716, %f700;
	fma.rn.f32 	%f781, %f714, %f717, %f701;
	fma.rn.f32 	%f782, %f714, %f718, %f702;
	fma.rn.f32 	%f783, %f714, %f719, %f703;
	fma.rn.f32 	%f784, %f714, %f720, %f704;
	fma.rn.f32 	%f785, %f714, %f721, %f705;
	fma.rn.f32 	%f786, %f714, %f722, %f706;
	ld.shared.u32 	%r100, [%r9+112];
	shl.b32 	%r101, %r100, 8;
	or.b32  	%r102, %r101, %r72;
	add.s32 	%r103, %r74, %r102;
	ld.shared.v4.f32 	{%f787, %f788, %f789, %f790}, [%r103];
	ld.shared.v4.f32 	{%f791, %f792, %f793, %f794}, [%r103+128];
	ld.shared.v4.f32 	{%f795, %f796, %f797, %f798}, [%r10+3584];
	ld.shared.v4.f32 	{%f799, %f800, %f801, %f802}, [%r10+3648];
	fma.rn.f32 	%f803, %f787, %f795, %f723;
	fma.rn.f32 	%f804, %f787, %f796, %f724;
	fma.rn.f32 	%f805, %f787, %f797, %f725;
	fma.rn.f32 	%f806, %f787, %f798, %f726;
	fma.rn.f32 	%f807, %f787, %f799, %f727;
	fma.rn.f32 	%f808, %f787, %f800, %f728;
	fma.rn.f32 	%f809, %f787, %f801, %f729;
	fma.rn.f32 	%f810, %f787, %f802, %f730;
	fma.rn.f32 	%f811, %f788, %f795, %f731;
	fma.rn.f32 	%f812, %f788, %f796, %f732;
	fma.rn.f32 	%f813, %f788, %f797, %f733;
	fma.rn.f32 	%f814, %f788, %f798, %f734;
	fma.rn.f32 	%f815, %f788, %f799, %f735;
	fma.rn.f32 	%f816, %f788, %f800, %f736;
	fma.rn.f32 	%f817, %f788, %f801, %f737;
	fma.rn.f32 	%f818, %f788, %f802, %f738;
	fma.rn.f32 	%f819, %f789, %f795, %f739;
	fma.rn.f32 	%f820, %f789, %f796, %f740;
	fma.rn.f32 	%f821, %f789, %f797, %f741;
	fma.rn.f32 	%f822, %f789, %f798, %f742;
	fma.rn.f32 	%f823, %f789, %f799, %f743;
	fma.rn.f32 	%f824, %f789, %f800, %f744;
	fma.rn.f32 	%f825, %f789, %f801, %f745;
	fma.rn.f32 	%f826, %f789, %f802, %f746;
	fma.rn.f32 	%f827, %f790, %f795, %f747;
	fma.rn.f32 	%f828, %f790, %f796, %f748;
	fma.rn.f32 	%f829, %f790, %f797, %f749;
	fma.rn.f32 	%f830, %f790, %f798, %f750;
	fma.rn.f32 	%f831, %f790, %f799, %f751;
	fma.rn.f32 	%f832, %f790, %f800, %f752;
	fma.rn.f32 	%f833, %f790, %f801, %f753;
	fma.rn.f32 	%f834, %f790, %f802, %f754;
	fma.rn.f32 	%f835, %f791, %f795, %f755;
	fma.rn.f32 	%f836, %f791, %f796, %f756;
	fma.rn.f32 	%f837, %f791, %f797, %f757;
	fma.rn.f32 	%f838, %f791, %f798, %f758;
	fma.rn.f32 	%f839, %f791, %f799, %f759;
	fma.rn.f32 	%f840, %f791, %f800, %f760;
	fma.rn.f32 	%f841, %f791, %f801, %f761;
	fma.rn.f32 	%f842, %f791, %f802, %f762;
	fma.rn.f32 	%f843, %f792, %f795, %f763;
	fma.rn.f32 	%f844, %f792, %f796, %f764;
	fma.rn.f32 	%f845, %f792, %f797, %f765;
	fma.rn.f32 	%f846, %f792, %f798, %f766;
	fma.rn.f32 	%f847, %f792, %f799, %f767;
	fma.rn.f32 	%f848, %f792, %f800, %f768;
	fma.rn.f32 	%f849, %f792, %f801, %f769;
	fma.rn.f32 	%f850, %f792, %f802, %f770;
	fma.rn.f32 	%f851, %f793, %f795, %f771;
	fma.rn.f32 	%f852, %f793, %f796, %f772;
	fma.rn.f32 	%f853, %f793, %f797, %f773;
	fma.rn.f32 	%f854, %f793, %f798, %f774;
	fma.rn.f32 	%f855, %f793, %f799, %f775;
	fma.rn.f32 	%f856, %f793, %f800, %f776;
	fma.rn.f32 	%f857, %f793, %f801, %f777;
	fma.rn.f32 	%f858, %f793, %f802, %f778;
	fma.rn.f32 	%f859, %f794, %f795, %f779;
	fma.rn.f32 	%f860, %f794, %f796, %f780;
	fma.rn.f32 	%f861, %f794, %f797, %f781;
	fma.rn.f32 	%f862, %f794, %f798, %f782;
	fma.rn.f32 	%f863, %f794, %f799, %f783;
	fma.rn.f32 	%f864, %f794, %f800, %f784;
	fma.rn.f32 	%f865, %f794, %f801, %f785;
	fma.rn.f32 	%f866, %f794, %f802, %f786;
	ld.shared.u32 	%r104, [%r9+128];
	shl.b32 	%r105, %r104, 8;
	or.b32  	%r106, %r105, %r72;
	add.s32 	%r107, %r74, %r106;
	ld.shared.v4.f32 	{%f867, %f868, %f869, %f870}, [%r107];
	ld.shared.v4.f32 	{%f871, %f872, %f873, %f874}, [%r107+128];
	ld.shared.v4.f32 	{%f875, %f876, %f877, %f878}, [%r10+4096];
	ld.shared.v4.f32 	{%f879, %f880, %f881, %f882}, [%r10+4160];
	fma.rn.f32 	%f883, %f867, %f875, %f803;
	fma.rn.f32 	%f884, %f867, %f876, %f804;
	fma.rn.f32 	%f885, %f867, %f877, %f805;
	fma.rn.f32 	%f886, %f867, %f878, %f806;
	fma.rn.f32 	%f887, %f867, %f879, %f807;
	fma.rn.f32 	%f888, %f867, %f880, %f808;
	fma.rn.f32 	%f889, %f867, %f881, %f809;
	fma.rn.f32 	%f890, %f867, %f882, %f810;
	fma.rn.f32 	%f891, %f868, %f875, %f811;
	fma.rn.f32 	%f892, %f868, %f876, %f812;
	fma.rn.f32 	%f893, %f868, %f877, %f813;
	fma.rn.f32 	%f894, %f868, %f878, %f814;
	fma.rn.f32 	%f895, %f868, %f879, %f815;
	fma.rn.f32 	%f896, %f868, %f880, %f816;
	fma.rn.f32 	%f897, %f868, %f881, %f817;
	fma.rn.f32 	%f898, %f868, %f882, %f818;
	fma.rn.f32 	%f899, %f869, %f875, %f819;
	fma.rn.f32 	%f900, %f869, %f876, %f820;
	fma.rn.f32 	%f901, %f869, %f877, %f821;
	fma.rn.f32 	%f902, %f869, %f878, %f822;
	fma.rn.f32 	%f903, %f869, %f879, %f823;
	fma.rn.f32 	%f904, %f869, %f880, %f824;
	fma.rn.f32 	%f905, %f869, %f881, %f825;
	fma.rn.f32 	%f906, %f869, %f882, %f826;
	fma.rn.f32 	%f907, %f870, %f875, %f827;
	fma.rn.f32 	%f908, %f870, %f876, %f828;
	fma.rn.f32 	%f909, %f870, %f877, %f829;
	fma.rn.f32 	%f910, %f870, %f878, %f830;
	fma.rn.f32 	%f911, %f870, %f879, %f831;
	fma.rn.f32 	%f912, %f870, %f880, %f832;
	fma.rn.f32 	%f913, %f870, %f881, %f833;
	fma.rn.f32 	%f914, %f870, %f882, %f834;
	fma.rn.f32 	%f915, %f871, %f875, %f835;
	fma.rn.f32 	%f916, %f871, %f876, %f836;
	fma.rn.f32 	%f917, %f871, %f877, %f837;
	fma.rn.f32 	%f918, %f871, %f878, %f838;
	fma.rn.f32 	%f919, %f871, %f879, %f839;
	fma.rn.f32 	%f920, %f871, %f880, %f840;
	fma.rn.f32 	%f921, %f871, %f881, %f841;
	fma.rn.f32 	%f922, %f871, %f882, %f842;
	fma.rn.f32 	%f923, %f872, %f875, %f843;
	fma.rn.f32 	%f924, %f872, %f876, %f844;
	fma.rn.f32 	%f925, %f872, %f877, %f845;
	fma.rn.f32 	%f926, %f872, %f878, %f846;
	fma.rn.f32 	%f927, %f872, %f879, %f847;
	fma.rn.f32 	%f928, %f872, %f880, %f848;
	fma.rn.f32 	%f929, %f872, %f881, %f849;
	fma.rn.f32 	%f930, %f872, %f882, %f850;
	fma.rn.f32 	%f931, %f873, %f875, %f851;
	fma.rn.f32 	%f932, %f873, %f876, %f852;
	fma.rn.f32 	%f933, %f873, %f877, %f853;
	fma.rn.f32 	%f934, %f873, %f878, %f854;
	fma.rn.f32 	%f935, %f873, %f879, %f855;
	fma.rn.f32 	%f936, %f873, %f880, %f856;
	fma.rn.f32 	%f937, %f873, %f881, %f857;
	fma.rn.f32 	%f938, %f873, %f882, %f858;
	fma.rn.f32 	%f939, %f874, %f875, %f859;
	fma.rn.f32 	%f940, %f874, %f876, %f860;
	fma.rn.f32 	%f941, %f874, %f877, %f861;
	fma.rn.f32 	%f942, %f874, %f878, %f862;
	fma.rn.f32 	%f943, %f874, %f879, %f863;
	fma.rn.f32 	%f944, %f874, %f880, %f864;
	fma.rn.f32 	%f945, %f874, %f881, %f865;
	fma.rn.f32 	%f946, %f874, %f882, %f866;
	ld.shared.u32 	%r108, [%r9+144];
	shl.b32 	%r109, %r108, 8;
	or.b32  	%r110, %r109, %r72;
	add.s32 	%r111, %r74, %r110;
	ld.shared.v4.f32 	{%f947, %f948, %f949, %f950}, [%r111];
	ld.shared.v4.f32 	{%f951, %f952, %f953, %f954}, [%r111+128];
	ld.shared.v4.f32 	{%f955, %f956, %f957, %f958}, [%r10+4608];
	ld.shared.v4.f32 	{%f959, %f960, %f961, %f962}, [%r10+4672];
	fma.rn.f32 	%f963, %f947, %f955, %f883;
	fma.rn.f32 	%f964, %f947, %f956, %f884;
	fma.rn.f32 	%f965, %f947, %f957, %f885;
	fma.rn.f32 	%f966, %f947, %f958, %f886;
	fma.rn.f32 	%f967, %f947, %f959, %f887;
	fma.rn.f32 	%f968, %f947, %f960, %f888;
	fma.rn.f32 	%f969, %f947, %f961, %f889;
	fma.rn.f32 	%f970, %f947, %f962, %f890;
	fma.rn.f32 	%f971, %f948, %f955, %f891;
	fma.rn.f32 	%f972, %f948, %f956, %f892;
	fma.rn.f32 	%f973, %f948, %f957, %f893;
	fma.rn.f32 	%f974, %f948, %f958, %f894;
	fma.rn.f32 	%f975, %f948, %f959, %f895;
	fma.rn.f32 	%f976, %f948, %f960, %f896;
	fma.rn.f32 	%f977, %f948, %f961, %f897;
	fma.rn.f32 	%f978, %f948, %f962, %f898;
	fma.rn.f32 	%f979, %f949, %f955, %f899;
	fma.rn.f32 	%f980, %f949, %f956, %f900;
	fma.rn.f32 	%f981, %f949, %f957, %f901;
	fma.rn.f32 	%f982, %f949, %f958, %f902;
	fma.rn.f32 	%f983, %f949, %f959, %f903;
	fma.rn.f32 	%f984, %f949, %f960, %f904;
	fma.rn.f32 	%f985, %f949, %f961, %f905;
	fma.rn.f32 	%f986, %f949, %f962, %f906;
	fma.rn.f32 	%f987, %f950, %f955, %f907;
	fma.rn.f32 	%f988, %f950, %f956, %f908;
	fma.rn.f32 	%f989, %f950, %f957, %f909;
	fma.rn.f32 	%f990, %f950, %f958, %f910;
	fma.rn.f32 	%f991, %f950, %f959, %f911;
	fma.rn.f32 	%f992, %f950, %f960, %f912;
	fma.rn.f32 	%f993, %f950, %f961, %f913;
	fma.rn.f32 	%f994, %f950, %f962, %f914;
	fma.rn.f32 	%f995, %f951, %f955, %f915;
	fma.rn.f32 	%f996, %f951, %f956, %f916;
	fma.rn.f32 	%f997, %f951, %f957, %f917;
	fma.rn.f32 	%f998, %f951, %f958, %f918;
	fma.rn.f32 	%f999, %f951, %f959, %f919;
	fma.rn.f32 	%f1000, %f951, %f960, %f920;
	fma.rn.f32 	%f1001, %f951, %f961, %f921;
	fma.rn.f32 	%f1002, %f951, %f962, %f922;
	fma.rn.f32 	%f1003, %f952, %f955, %f923;
	fma.rn.f32 	%f1004, %f952, %f956, %f924;
	fma.rn.f32 	%f1005, %f952, %f957, %f925;
	fma.rn.f32 	%f1006, %f952, %f958, %f926;
	fma.rn.f32 	%f1007, %f952, %f959, %f927;
	fma.rn.f32 	%f1008, %f952, %f960, %f928;
	fma.rn.f32 	%f1009, %f952, %f961, %f929;
	fma.rn.f32 	%f1010, %f952, %f962, %f930;
	fma.rn.f32 	%f1011, %f953, %f955, %f931;
	fma.rn.f32 	%f1012, %f953, %f956, %f932;
	fma.rn.f32 	%f1013, %f953, %f957, %f933;
	fma.rn.f32 	%f1014, %f953, %f958, %f934;
	fma.rn.f32 	%f1015, %f953, %f959, %f935;
	fma.rn.f32 	%f1016, %f953, %f960, %f936;
	fma.rn.f32 	%f1017, %f953, %f961, %f937;
	fma.rn.f32 	%f1018, %f953, %f962, %f938;
	fma.rn.f32 	%f1019, %f954, %f955, %f939;
	fma.rn.f32 	%f1020, %f954, %f956, %f940;
	fma.rn.f32 	%f1021, %f954, %f957, %f941;
	fma.rn.f32 	%f1022, %f954, %f958, %f942;
	fma.rn.f32 	%f1023, %f954, %f959, %f943;
	fma.rn.f32 	%f1024, %f954, %f960, %f944;
	fma.rn.f32 	%f1025, %f954, %f961, %f945;
	fma.rn.f32 	%f1026, %f954, %f962, %f946;
	ld.shared.u32 	%r112, [%r9+160];
	shl.b32 	%r113, %r112, 8;
	or.b32  	%r114, %r113, %r72;
	add.s32 	%r115, %r74, %r114;
	ld.shared.v4.f32 	{%f1027, %f1028, %f1029, %f1030}, [%r115];
	ld.shared.v4.f32 	{%f1031, %f1032, %f1033, %f1034}, [%r115+128];
	ld.shared.v4.f32 	{%f1035, %f1036, %f1037, %f1038}, [%r10+5120];
	ld.shared.v4.f32 	{%f1039, %f1040, %f1041, %f1042}, [%r10+5184];
	fma.rn.f32 	%f1043, %f1027, %f1035, %f963;
	fma.rn.f32 	%f1044, %f1027, %f1036, %f964;
	fma.rn.f32 	%f1045, %f1027, %f1037, %f965;
	fma.rn.f32 	%f1046, %f1027, %f1038, %f966;
	fma.rn.f32 	%f1047, %f1027, %f1039, %f967;
	fma.rn.f32 	%f1048, %f1027, %f1040, %f968;
	fma.rn.f32 	%f1049, %f1027, %f1041, %f969;
	fma.rn.f32 	%f1050, %f1027, %f1042, %f970;
	fma.rn.f32 	%f1051, %f1028, %f1035, %f971;
	fma.rn.f32 	%f1052, %f1028, %f1036, %f972;
	fma.rn.f32 	%f1053, %f1028, %f1037, %f973;
	fma.rn.f32 	%f1054, %f1028, %f1038, %f974;
	fma.rn.f32 	%f1055, %f1028, %f1039, %f975;
	fma.rn.f32 	%f1056, %f1028, %f1040, %f976;
	fma.rn.f32 	%f1057, %f1028, %f1041, %f977;
	fma.rn.f32 	%f1058, %f1028, %f1042, %f978;
	fma.rn.f32 	%f1059, %f1029, %f1035, %f979;
	fma.rn.f32 	%f1060, %f1029, %f1036, %f980;
	fma.rn.f32 	%f1061, %f1029, %f1037, %f981;
	fma.rn.f32 	%f1062, %f1029, %f1038, %f982;
	fma.rn.f32 	%f1063, %f1029, %f1039, %f983;
	fma.rn.f32 	%f1064, %f1029, %f1040, %f984;
	fma.rn.f32 	%f1065, %f1029, %f1041, %f985;
	fma.rn.f32 	%f1066, %f1029, %f1042, %f986;
	fma.rn.f32 	%f1067, %f1030, %f1035, %f987;
	fma.rn.f32 	%f1068, %f1030, %f1036, %f988;
	fma.rn.f32 	%f1069, %f1030, %f1037, %f989;
	fma.rn.f32 	%f1070, %f1030, %f1038, %f990;
	fma.rn.f32 	%f1071, %f1030, %f1039, %f991;
	fma.rn.f32 	%f1072, %f1030, %f1040, %f992;
	fma.rn.f32 	%f1073, %f1030, %f1041, %f993;
	fma.rn.f32 	%f1074, %f1030, %f1042, %f994;
	fma.rn.f32 	%f1075, %f1031, %f1035, %f995;
	fma.rn.f32 	%f1076, %f1031, %f1036, %f996;
	fma.rn.f32 	%f1077, %f1031, %f1037, %f997;
	fma.rn.f32 	%f1078, %f1031, %f1038, %f998;
	fma.rn.f32 	%f1079, %f1031, %f1039, %f999;
	fma.rn.f32 	%f1080, %f1031, %f1040, %f1000;
	fma.rn.f32 	%f1081, %f1031, %f1041, %f1001;
	fma.rn.f32 	%f1082, %f1031, %f1042, %f1002;
	fma.rn.f32 	%f1083, %f1032, %f1035, %f1003;
	fma.rn.f32 	%f1084, %f1032, %f1036, %f1004;
	fma.rn.f32 	%f1085, %f1032, %f1037, %f1005;
	fma.rn.f32 	%f1086, %f1032, %f1038, %f1006;
	fma.rn.f32 	%f1087, %f1032, %f1039, %f1007;
	fma.rn.f32 	%f1088, %f1032, %f1040, %f1008;
	fma.rn.f32 	%f1089, %f1032, %f1041, %f1009;
	fma.rn.f32 	%f1090, %f1032, %f1042, %f1010;
	fma.rn.f32 	%f1091, %f1033, %f1035, %f1011;
	fma.rn.f32 	%f1092, %f1033, %f1036, %f1012;
	fma.rn.f32 	%f1093, %f1033, %f1037, %f1013;
	fma.rn.f32 	%f1094, %f1033, %f1038, %f1014;
	fma.rn.f32 	%f1095, %f1033, %f1039, %f1015;
	fma.rn.f32 	%f1096, %f1033, %f1040, %f1016;
	fma.rn.f32 	%f1097, %f1033, %f1041, %f1017;
	fma.rn.f32 	%f1098, %f1033, %f1042, %f1018;
	fma.rn.f32 	%f1099, %f1034, %f1035, %f1019;
	fma.rn.f32 	%f1100, %f1034, %f1036, %f1020;
	fma.rn.f32 	%f1101, %f1034, %f1037, %f1021;
	fma.rn.f32 	%f1102, %f1034, %f1038, %f1022;
	fma.rn.f32 	%f1103, %f1034, %f1039, %f1023;
	fma.rn.f32 	%f1104, %f1034, %f1040, %f1024;
	fma.rn.f32 	%f1105, %f1034, %f1041, %f1025;
	fma.rn.f32 	%f1106, %f1034, %f1042, %f1026;
	ld.shared.u32 	%r116, [%r9+176];
	shl.b32 	%r117, %r116, 8;
	or.b32  	%r118, %r117, %r72;
	add.s32 	%r119, %r74, %r118;
	ld.shared.v4.f32 	{%f1107, %f1108, %f1109, %f1110}, [%r119];
	ld.shared.v4.f32 	{%f1111, %f1112, %f1113, %f1114}, [%r119+128];
	ld.shared.v4.f32 	{%f1115, %f1116, %f1117, %f1118}, [%r10+5632];
	ld.shared.v4.f32 	{%f1119, %f1120, %f1121, %f1122}, [%r10+5696];
	fma.rn.f32 	%f1123, %f1107, %f1115, %f1043;
	fma.rn.f32 	%f1124, %f1107, %f1116, %f1044;
	fma.rn.f32 	%f1125, %f1107, %f1117, %f1045;
	fma.rn.f32 	%f1126, %f1107, %f1118, %f1046;
	fma.rn.f32 	%f1127, %f1107, %f1119, %f1047;
	fma.rn.f32 	%f1128, %f1107, %f1120, %f1048;
	fma.rn.f32 	%f1129, %f1107, %f1121, %f1049;
	fma.rn.f32 	%f1130, %f1107, %f1122, %f1050;
	fma.rn.f32 	%f1131, %f1108, %f1115, %f1051;
	fma.rn.f32 	%f1132, %f1108, %f1116, %f1052;
	fma.rn.f32 	%f1133, %f1108, %f1117, %f1053;
	fma.rn.f32 	%f1134, %f1108, %f1118, %f1054;
	fma.rn.f32 	%f1135, %f1108, %f1119, %f1055;
	fma.rn.f32 	%f1136, %f1108, %f1120, %f1056;
	fma.rn.f32 	%f1137, %f1108, %f1121, %f1057;
	fma.rn.f32 	%f1138, %f1108, %f1122, %f1058;
	fma.rn.f32 	%f1139, %f1109, %f1115, %f1059;
	fma.rn.f32 	%f1140, %f1109, %f1116, %f1060;
	fma.rn.f32 	%f1141, %f1109, %f1117, %f1061;
	fma.rn.f32 	%f1142, %f1109, %f1118, %f1062;
	fma.rn.f32 	%f1143, %f1109, %f1119, %f1063;
	fma.rn.f32 	%f1144, %f1109, %f1120, %f1064;
	fma.rn.f32 	%f1145, %f1109, %f1121, %f1065;
	fma.rn.f32 	%f1146, %f1109, %f1122, %f1066;
	fma.rn.f32 	%f1147, %f1110, %f1115, %f1067;
	fma.rn.f32 	%f1148, %f1110, %f1116, %f1068;
	fma.rn.f32 	%f1149, %f1110, %f1117, %f1069;
	fma.rn.f32 	%f1150, %f1110, %f1118, %f1070;
	fma.rn.f32 	%f1151, %f1110, %f1119, %f1071;
	fma.rn.f32 	%f1152, %f1110, %f1120, %f1072;
	fma.rn.f32 	%f1153, %f1110, %f1121, %f1073;
	fma.rn.f32 	%f1154, %f1110, %f1122, %f1074;
	fma.rn.f32 	%f1155, %f1111, %f1115, %f1075;
	fma.rn.f32 	%f1156, %f1111, %f1116, %f1076;
	fma.rn.f32 	%f1157, %f1111, %f1117, %f1077;
	fma.rn.f32 	%f1158, %f1111, %f1118, %f1078;
	fma.rn.f32 	%f1159, %f1111, %f1119, %f1079;
	fma.rn.f32 	%f1160, %f1111, %f1120, %f1080;
	fma.rn.f32 	%f1161, %f1111, %f1121, %f1081;
	fma.rn.f32 	%f1162, %f1111, %f1122, %f1082;
	fma.rn.f32 	%f1163, %f1112, %f1115, %f1083;
	fma.rn.f32 	%f1164, %f1112, %f1116, %f1084;
	fma.rn.f32 	%f1165, %f1112, %f1117, %f1085;
	fma.rn.f32 	%f1166, %f1112, %f1118, %f1086;
	fma.rn.f32 	%f1167, %f1112, %f1119, %f1087;
	fma.rn.f32 	%f1168, %f1112, %f1120, %f1088;
	fma.rn.f32 	%f1169, %f1112, %f1121, %f1089;
	fma.rn.f32 	%f1170, %f1112, %f1122, %f1090;
	fma.rn.f32 	%f1171, %f1113, %f1115, %f1091;
	fma.rn.f32 	%f1172, %f1113, %f1116, %f1092;
	fma.rn.f32 	%f1173, %f1113, %f1117, %f1093;
	fma.rn.f32 	%f1174, %f1113, %f1118, %f1094;
	fma.rn.f32 	%f1175, %f1113, %f1119, %f1095;
	fma.rn.f32 	%f1176, %f1113, %f1120, %f1096;
	fma.rn.f32 	%f1177, %f1113, %f1121, %f1097;
	fma.rn.f32 	%f1178, %f1113, %f1122, %f1098;
	fma.rn.f32 	%f1179, %f1114, %f1115, %f1099;
	fma.rn.f32 	%f1180, %f1114, %f1116, %f1100;
	fma.rn.f32 	%f1181, %f1114, %f1117, %f1101;
	fma.rn.f32 	%f1182, %f1114, %f1118, %f1102;
	fma.rn.f32 	%f1183, %f1114, %f1119, %f1103;
	fma.rn.f32 	%f1184, %f1114, %f1120, %f1104;
	fma.rn.f32 	%f1185, %f1114, %f1121, %f1105;
	fma.rn.f32 	%f1186, %f1114, %f1122, %f1106;
	ld.shared.u32 	%r120, [%r9+192];
	shl.b32 	%r121, %r120, 8;
	or.b32  	%r122, %r121, %r72;
	add.s32 	%r123, %r74, %r122;
	ld.shared.v4.f32 	{%f1187, %f1188, %f1189, %f1190}, [%r123];
	ld.shared.v4.f32 	{%f1191, %f1192, %f1193, %f1194}, [%r123+128];
	ld.shared.v4.f32 	{%f1195, %f1196, %f1197, %f1198}, [%r10+6144];
	ld.shared.v4.f32 	{%f1199, %f1200, %f1201, %f1202}, [%r10+6208];
	fma.rn.f32 	%f1203, %f1187, %f1195, %f1123;
	fma.rn.f32 	%f1204, %f1187, %f1196, %f1124;
	fma.rn.f32 	%f1205, %f1187, %f1197, %f1125;
	fma.rn.f32 	%f1206, %f1187, %f1198, %f1126;
	fma.rn.f32 	%f1207, %f1187, %f1199, %f1127;
	fma.rn.f32 	%f1208, %f1187, %f1200, %f1128;
	fma.rn.f32 	%f1209, %f1187, %f1201, %f1129;
	fma.rn.f32 	%f1210, %f1187, %f1202, %f1130;
	fma.rn.f32 	%f1211, %f1188, %f1195, %f1131;
	fma.rn.f32 	%f1212, %f1188, %f1196, %f1132;
	fma.rn.f32 	%f1213, %f1188, %f1197, %f1133;
	fma.rn.f32 	%f1214, %f1188, %f1198, %f1134;
	fma.rn.f32 	%f1215, %f1188, %f1199, %f1135;
	fma.rn.f32 	%f1216, %f1188, %f1200, %f1136;
	fma.rn.f32 	%f1217, %f1188, %f1201, %f1137;
	fma.rn.f32 	%f1218, %f1188, %f1202, %f1138;
	fma.rn.f32 	%f1219, %f1189, %f1195, %f1139;
	fma.rn.f32 	%f1220, %f1189, %f1196, %f1140;
	fma.rn.f32 	%f1221, %f1189, %f1197, %f1141;
	fma.rn.f32 	%f1222, %f1189, %f1198, %f1142;
	fma.rn.f32 	%f1223, %f1189, %f1199, %f1143;
	fma.rn.f32 	%f1224, %f1189, %f1200, %f1144;
	fma.rn.f32 	%f1225, %f1189, %f1201, %f1145;
	fma.rn.f32 	%f1226, %f1189, %f1202, %f1146;
	fma.rn.f32 	%f1227, %f1190, %f1195, %f1147;
	fma.rn.f32 	%f1228, %f1190, %f1196, %f1148;
	fma.rn.f32 	%f1229, %f1190, %f1197, %f1149;
	fma.rn.f32 	%f1230, %f1190, %f1198, %f1150;
	fma.rn.f32 	%f1231, %f1190, %f1199, %f1151;
	fma.rn.f32 	%f1232, %f1190, %f1200, %f1152;
	fma.rn.f32 	%f1233, %f1190, %f1201, %f1153;
	fma.rn.f32 	%f1234, %f1190, %f1202, %f1154;
	fma.rn.f32 	%f1235, %f1191, %f1195, %f1155;
	fma.rn.f32 	%f1236, %f1191, %f1196, %f1156;
	fma.rn.f32 	%f1237, %f1191, %f1197, %f1157;
	fma.rn.f32 	%f1238, %f1191, %f1198, %f1158;
	fma.rn.f32 	%f1239, %f1191, %f1199, %f1159;
	fma.rn.f32 	%f1240, %f1191, %f1200, %f1160;
	fma.rn.f32 	%f1241, %f1191, %f1201, %f1161;
	fma.rn.f32 	%f1242, %f1191, %f1202, %f1162;
	fma.rn.f32 	%f1243, %f1192, %f1195, %f1163;
	fma.rn.f32 	%f1244, %f1192, %f1196, %f1164;
	fma.rn.f32 	%f1245, %f1192, %f1197, %f1165;
	fma.rn.f32 	%f1246, %f1192, %f1198, %f1166;
	fma.rn.f32 	%f1247, %f1192, %f1199, %f1167;
	fma.rn.f32 	%f1248, %f1192, %f1200, %f1168;
	fma.rn.f32 	%f1249, %f1192, %f1201, %f1169;
	fma.rn.f32 	%f1250, %f1192, %f1202, %f1170;
	fma.rn.f32 	%f1251, %f1193, %f1195, %f1171;
	fma.rn.f32 	%f1252, %f1193, %f1196, %f1172;
	fma.rn.f32 	%f1253, %f1193, %f1197, %f1173;
	fma.rn.f32 	%f1254, %f1193, %f1198, %f1174;
	fma.rn.f32 	%f1255, %f1193, %f1199, %f1175;
	fma.rn.f32 	%f1256, %f1193, %f1200, %f1176;
	fma.rn.f32 	%f1257, %f1193, %f1201, %f1177;
	fma.rn.f32 	%f1258, %f1193, %f1202, %f1178;
	fma.rn.f32 	%f1259, %f1194, %f1195, %f1179;
	fma.rn.f32 	%f1260, %f1194, %f1196, %f1180;
	fma.rn.f32 	%f1261, %f1194, %f1197, %f1181;
	fma.rn.f32 	%f1262, %f1194, %f1198, %f1182;
	fma.rn.f32 	%f1263, %f1194, %f1199, %f1183;
	fma.rn.f32 	%f1264, %f1194, %f1200, %f1184;
	fma.rn.f32 	%f1265, %f1194, %f1201, %f1185;
	fma.rn.f32 	%f1266, %f1194, %f1202, %f1186;
	ld.shared.u32 	%r124, [%r9+208];
	shl.b32 	%r125, %r124, 8;
	or.b32  	%r126, %r125, %r72;
	add.s32 	%r127, %r74, %r126;
	ld.shared.v4.f32 	{%f1267, %f1268, %f1269, %f1270}, [%r127];
	ld.shared.v4.f32 	{%f1271, %f1272, %f1273, %f1274}, [%r127+128];
	ld.shared.v4.f32 	{%f1275, %f1276, %f1277, %f1278}, [%r10+6656];
	ld.shared.v4.f32 	{%f1279, %f1280, %f1281, %f1282}, [%r10+6720];
	fma.rn.f32 	%f1283, %f1267, %f1275, %f1203;
	fma.rn.f32 	%f1284, %f1267, %f1276, %f1204;
	fma.rn.f32 	%f1285, %f1267, %f1277, %f1205;
	fma.rn.f32 	%f1286, %f1267, %f1278, %f1206;
	fma.rn.f32 	%f1287, %f1267, %f1279, %f1207;
	fma.rn.f32 	%f1288, %f1267, %f1280, %f1208;
	fma.rn.f32 	%f1289, %f1267, %f1281, %f1209;
	fma.rn.f32 	%f1290, %f1267, %f1282, %f1210;
	fma.rn.f32 	%f1291, %f1268, %f1275, %f1211;
	fma.rn.f32 	%f1292, %f1268, %f1276, %f1212;
	fma.rn.f32 	%f1293, %f1268, %f1277, %f1213;
	fma.rn.f32 	%f1294, %f1268, %f1278, %f1214;
	fma.rn.f32 	%f1295, %f1268, %f1279, %f1215;
	fma.rn.f32 	%f1296, %f1268, %f1280, %f1216;
	fma.rn.f32 	%f1297, %f1268, %f1281, %f1217;
	fma.rn.f32 	%f1298, %f1268, %f1282, %f1218;
	fma.rn.f32 	%f1299, %f1269, %f1275, %f1219;
	fma.rn.f32 	%f1300, %f1269, %f1276, %f1220;
	fma.rn.f32 	%f1301, %f1269, %f1277, %f1221;
	fma.rn.f32 	%f1302, %f1269, %f1278, %f1222;
	fma.rn.f32 	%f1303, %f1269, %f1279, %f1223;
	fma.rn.f32 	%f1304, %f1269, %f1280, %f1224;
	fma.rn.f32 	%f1305, %f1269, %f1281, %f1225;
	fma.rn.f32 	%f1306, %f1269, %f1282, %f1226;
	fma.rn.f32 	%f1307, %f1270, %f1275, %f1227;
	fma.rn.f32 	%f1308, %f1270, %f1276, %f1228;
	fma.rn.f32 	%f1309, %f1270, %f1277, %f1229;
	fma.rn.f32 	%f1310, %f1270, %f1278, %f1230;
	fma.rn.f32 	%f1311, %f1270, %f1279, %f1231;
	fma.rn.f32 	%f1312, %f1270, %f1280, %f1232;
	fma.rn.f32 	%f1313, %f1270, %f1281, %f1233;
	fma.rn.f32 	%f1314, %f1270, %f1282, %f1234;
	fma.rn.f32 	%f1315, %f1271, %f1275, %f1235;
	fma.rn.f32 	%f1316, %f1271, %f1276, %f1236;
	fma.rn.f32 	%f1317, %f1271, %f1277, %f1237;
	fma.rn.f32 	%f1318, %f1271, %f1278, %f1238;
	fma.rn.f32 	%f1319, %f1271, %f1279, %f1239;
	fma.rn.f32 	%f1320, %f1271, %f1280, %f1240;
	fma.rn.f32 	%f1321, %f1271, %f1281, %f1241;
	fma.rn.f32 	%f1322, %f1271, %f1282, %f1242;
	fma.rn.f32 	%f1323, %f1272, %f1275, %f1243;
	fma.rn.f32 	%f1324, %f1272, %f1276, %f1244;
	fma.rn.f32 	%f1325, %f1272, %f1277, %f1245;
	fma.rn.f32 	%f1326, %f1272, %f1278, %f1246;
	fma.rn.f32 	%f1327, %f1272, %f1279, %f1247;
	fma.rn.f32 	%f1328, %f1272, %f1280, %f1248;
	fma.rn.f32 	%f1329, %f1272, %f1281, %f1249;
	fma.rn.f32 	%f1330, %f1272, %f1282, %f1250;
	fma.rn.f32 	%f1331, %f1273, %f1275, %f1251;
	fma.rn.f32 	%f1332, %f1273, %f1276, %f1252;
	fma.rn.f32 	%f1333, %f1273, %f1277, %f1253;
	fma.rn.f32 	%f1334, %f1273, %f1278, %f1254;
	fma.rn.f32 	%f1335, %f1273, %f1279, %f1255;
	fma.rn.f32 	%f1336, %f1273, %f1280, %f1256;
	fma.rn.f32 	%f1337, %f1273, %f1281, %f1257;
	fma.rn.f32 	%f1338, %f1273, %f1282, %f1258;
	fma.rn.f32 	%f1339, %f1274, %f1275, %f1259;
	fma.rn.f32 	%f1340, %f1274, %f1276, %f1260;
	fma.rn.f32 	%f1341, %f1274, %f1277, %f1261;
	fma.rn.f32 	%f1342, %f1274, %f1278, %f1262;
	fma.rn.f32 	%f1343, %f1274, %f1279, %f1263;
	fma.rn.f32 	%f1344, %f1274, %f1280, %f1264;
	fma.rn.f32 	%f1345, %f1274, %f1281, %f1265;
	fma.rn.f32 	%f1346, %f1274, %f1282, %f1266;
	ld.shared.u32 	%r128, [%r9+224];
	shl.b32 	%r129, %r128, 8;
	or.b32  	%r130, %r129, %r72;
	add.s32 	%r131, %r74, %r130;
	ld.shared.v4.f32 	{%f1347, %f1348, %f1349, %f1350}, [%r131];
	ld.shared.v4.f32 	{%f1351, %f1352, %f1353, %f1354}, [%r131+128];
	ld.shared.v4.f32 	{%f1355, %f1356, %f1357, %f1358}, [%r10+7168];
	ld.shared.v4.f32 	{%f1359, %f1360, %f1361, %f1362}, [%r10+7232];
	fma.rn.f32 	%f1363, %f1347, %f1355, %f1283;
	fma.rn.f32 	%f1364, %f1347, %f1356, %f1284;
	fma.rn.f32 	%f1365, %f1347, %f1357, %f1285;
	fma.rn.f32 	%f1366, %f1347, %f1358, %f1286;
	fma.rn.f32 	%f1367, %f1347, %f1359, %f1287;
	fma.rn.f32 	%f1368, %f1347, %f1360, %f1288;
	fma.rn.f32 	%f1369, %f1347, %f1361, %f1289;
	fma.rn.f32 	%f1370, %f1347, %f1362, %f1290;
	fma.rn.f32 	%f1371, %f1348, %f1355, %f1291;
	fma.rn.f32 	%f1372, %f1348, %f1356, %f1292;
	fma.rn.f32 	%f1373, %f1348, %f1357, %f1293;
	fma.rn.f32 	%f1374, %f1348, %f1358, %f1294;
	fma.rn.f32 	%f1375, %f1348, %f1359, %f1295;
	fma.rn.f32 	%f1376, %f1348, %f1360, %f1296;
	fma.rn.f32 	%f1377, %f1348, %f1361, %f1297;
	fma.rn.f32 	%f1378, %f1348, %f1362, %f1298;
	fma.rn.f32 	%f1379, %f1349, %f1355, %f1299;
	fma.rn.f32 	%f1380, %f1349, %f1356, %f1300;
	fma.rn.f32 	%f1381, %f1349, %f1357, %f1301;
	fma.rn.f32 	%f1382, %f1349, %f1358, %f1302;
	fma.rn.f32 	%f1383, %f1349, %f1359, %f1303;
	fma.rn.f32 	%f1384, %f1349, %f1360, %f1304;
	fma.rn.f32 	%f1385, %f1349, %f1361, %f1305;
	fma.rn.f32 	%f1386, %f1349, %f1362, %f1306;
	fma.rn.f32 	%f1387, %f1350, %f1355, %f1307;
	fma.rn.f32 	%f1388, %f1350, %f1356, %f1308;
	fma.rn.f32 	%f1389, %f1350, %f1357, %f1309;
	fma.rn.f32 	%f1390, %f1350, %f1358, %f1310;
	fma.rn.f32 	%f1391, %f1350, %f1359, %f1311;
	fma.rn.f32 	%f1392, %f1350, %f1360, %f1312;
	fma.rn.f32 	%f1393, %f1350, %f1361, %f1313;
	fma.rn.f32 	%f1394, %f1350, %f1362, %f1314;
	fma.rn.f32 	%f1395, %f1351, %f1355, %f1315;
	fma.rn.f32 	%f1396, %f1351, %f1356, %f1316;
	fma.rn.f32 	%f1397, %f1351, %f1357, %f1317;
	fma.rn.f32 	%f1398, %f1351, %f1358, %f1318;
	fma.rn.f32 	%f1399, %f1351, %f1359, %f1319;
	fma.rn.f32 	%f1400, %f1351, %f1360, %f1320;
	fma.rn.f32 	%f1401, %f1351, %f1361, %f1321;
	fma.rn.f32 	%f1402, %f1351, %f1362, %f1322;
	fma.rn.f32 	%f1403, %f1352, %f1355, %f1323;
	fma.rn.f32 	%f1404, %f1352, %f1356, %f1324;
	fma.rn.f32 	%f1405, %f1352, %f1357, %f1325;
	fma.rn.f32 	%f1406, %f1352, %f1358, %f1326;
	fma.rn.f32 	%f1407, %f1352, %f1359, %f1327;
	fma.rn.f32 	%f1408, %f1352, %f1360, %f1328;
	fma.rn.f32 	%f1409, %f1352, %f1361, %f1329;
	fma.rn.f32 	%f1410, %f1352, %f1362, %f1330;
	fma.rn.f32 	%f1411, %f1353, %f1355, %f1331;
	fma.rn.f32 	%f1412, %f1353, %f1356, %f1332;
	fma.rn.f32 	%f1413, %f1353, %f1357, %f1333;
	fma.rn.f32 	%f1414, %f1353, %f1358, %f1334;
	fma.rn.f32 	%f1415, %f1353, %f1359, %f1335;
	fma.rn.f32 	%f1416, %f1353, %f1360, %f1336;
	fma.rn.f32 	%f1417, %f1353, %f1361, %f1337;
	fma.rn.f32 	%f1418, %f1353, %f1362, %f1338;
	fma.rn.f32 	%f1419, %f1354, %f1355, %f1339;
	fma.rn.f32 	%f1420, %f1354, %f1356, %f1340;
	fma.rn.f32 	%f1421, %f1354, %f1357, %f1341;
	fma.rn.f32 	%f1422, %f1354, %f1358, %f1342;
	fma.rn.f32 	%f1423, %f1354, %f1359, %f1343;
	fma.rn.f32 	%f1424, %f1354, %f1360, %f1344;
	fma.rn.f32 	%f1425, %f1354, %f1361, %f1345;
	fma.rn.f32 	%f1426, %f1354, %f1362, %f1346;
	ld.shared.u32 	%r132, [%r9+240];
	shl.b32 	%r133, %r132, 8;
	or.b32  	%r134, %r133, %r72;
	add.s32 	%r135, %r74, %r134;
	ld.shared.v4.f32 	{%f1427, %f1428, %f1429, %f1430}, [%r135];
	ld.shared.v4.f32 	{%f1431, %f1432, %f1433, %f1434}, [%r135+128];
	ld.shared.v4.f32 	{%f1435, %f1436, %f1437, %f1438}, [%r10+7680];
	ld.shared.v4.f32 	{%f1439, %f1440, %f1441, %f1442}, [%r10+7744];
	fma.rn.f32 	%f1570, %f1427, %f1435, %f1363;
	fma.rn.f32 	%f1569, %f1427, %f1436, %f1364;
	fma.rn.f32 	%f1568, %f1427, %f1437, %f1365;
	fma.rn.f32 	%f1567, %f1427, %f1438, %f1366;
	fma.rn.f32 	%f1566, %f1427, %f1439, %f1367;
	fma.rn.f32 	%f1565, %f1427, %f1440, %f1368;
	fma.rn.f32 	%f1564, %f1427, %f1441, %f1369;
	fma.rn.f32 	%f1563, %f1427, %f1442, %f1370;
	fma.rn.f32 	%f1562, %f1428, %f1435, %f1371;
	fma.rn.f32 	%f1561, %f1428, %f1436, %f1372;
	fma.rn.f32 	%f1560, %f1428, %f1437, %f1373;
	fma.rn.f32 	%f1559, %f1428, %f1438, %f1374;
	fma.rn.f32 	%f1558, %f1428, %f1439, %f1375;
	fma.rn.f32 	%f1557, %f1428, %f1440, %f1376;
	fma.rn.f32 	%f1556, %f1428, %f1441, %f1377;
	fma.rn.f32 	%f1555, %f1428, %f1442, %f1378;
	fma.rn.f32 	%f1554, %f1429, %f1435, %f1379;
	fma.rn.f32 	%f1553, %f1429, %f1436, %f1380;
	fma.rn.f32 	%f1552, %f1429, %f1437, %f1381;
	fma.rn.f32 	%f1551, %f1429, %f1438, %f1382;
	fma.rn.f32 	%f1550, %f1429, %f1439, %f1383;
	fma.rn.f32 	%f1549, %f1429, %f1440, %f1384;
	fma.rn.f32 	%f1548, %f1429, %f1441, %f1385;
	fma.rn.f32 	%f1547, %f1429, %f1442, %f1386;
	fma.rn.f32 	%f1546, %f1430, %f1435, %f1387;
	fma.rn.f32 	%f1545, %f1430, %f1436, %f1388;
	fma.rn.f32 	%f1544, %f1430, %f1437, %f1389;
	fma.rn.f32 	%f1543, %f1430, %f1438, %f1390;
	fma.rn.f32 	%f1542, %f1430, %f1439, %f1391;
	fma.rn.f32 	%f1541, %f1430, %f1440, %f1392;
	fma.rn.f32 	%f1540, %f1430, %f1441, %f1393;
	fma.rn.f32 	%f1539, %f1430, %f1442, %f1394;
	fma.rn.f32 	%f1538, %f1431, %f1435, %f1395;
	fma.rn.f32 	%f1537, %f1431, %f1436, %f1396;
	fma.rn.f32 	%f1536, %f1431, %f1437, %f1397;
	fma.rn.f32 	%f1535, %f1431, %f1438, %f1398;
	fma.rn.f32 	%f1534, %f1431, %f1439, %f1399;
	fma.rn.f32 	%f1533, %f1431, %f1440, %f1400;
	fma.rn.f32 	%f1532, %f1431, %f1441, %f1401;
	fma.rn.f32 	%f1531, %f1431, %f1442, %f1402;
	fma.rn.f32 	%f1530, %f1432, %f1435, %f1403;
	fma.rn.f32 	%f1529, %f1432, %f1436, %f1404;
	fma.rn.f32 	%f1528, %f1432, %f1437, %f1405;
	fma.rn.f32 	%f1527, %f1432, %f1438, %f1406;
	fma.rn.f32 	%f1526, %f1432, %f1439, %f1407;
	fma.rn.f32 	%f1525, %f1432, %f1440, %f1408;
	fma.rn.f32 	%f1524, %f1432, %f1441, %f1409;
	fma.rn.f32 	%f1523, %f1432, %f1442, %f1410;
	fma.rn.f32 	%f1522, %f1433, %f1435, %f1411;
	fma.rn.f32 	%f1521, %f1433, %f1436, %f1412;
	fma.rn.f32 	%f1520, %f1433, %f1437, %f1413;
	fma.rn.f32 	%f1519, %f1433, %f1438, %f1414;
	fma.rn.f32 	%f1518, %f1433, %f1439, %f1415;
	fma.rn.f32 	%f1517, %f1433, %f1440, %f1416;
	fma.rn.f32 	%f1516, %f1433, %f1441, %f1417;
	fma.rn.f32 	%f1515, %f1433, %f1442, %f1418;
	fma.rn.f32 	%f1514, %f1434, %f1435, %f1419;
	fma.rn.f32 	%f1513, %f1434, %f1436, %f1420;
	fma.rn.f32 	%f1512, %f1434, %f1437, %f1421;
	fma.rn.f32 	%f1511, %f1434, %f1438, %f1422;
	fma.rn.f32 	%f1510, %f1434, %f1439, %f1423;
	fma.rn.f32 	%f1509, %f1434, %f1440, %f1424;
	fma.rn.f32 	%f1508, %f1434, %f1441, %f1425;
	fma.rn.f32 	%f1507, %f1434, %f1442, %f1426;
	bar.sync 	0;
	add.s32 	%r144, %r144, 16;
	add.s32 	%r143, %r143, %r11;
	add.s32 	%r142, %r142, 64;
	add.s32 	%r141, %r141, %r12;
	setp.lt.s32 	%p3, %r144, %r23;
	@%p3 bra 	$L__BB0_2;
$L__BB0_5:
	add.s32 	%r136, %r4, %r2;
	add.s32 	%r137, %r5, %r3;
	cvta.to.global.u64 	%rd53, %rd17;
	mad.lo.s32 	%r138, %r136, %r22, %r137;
	mul.wide.s32 	%rd54, %r138, 4;
	add.s64 	%rd55, %rd53, %rd54;
	st.global.v4.f32 	[%rd55], {%f1570, %f1569, %f1568, %f1567};
	st.global.v4.f32 	[%rd55+64], {%f1566, %f1565, %f1564, %f1563};
	shl.b32 	%r139, %r22, 5;
	add.s32 	%r140, %r138, %r139;
	mul.wide.s32 	%rd56, %r140, 4;
	add.s64 	%rd57, %rd53, %rd56;
	st.global.v4.f32 	[%rd57], {%f1538, %f1537, %f1536, %f1535};
	st.global.v4.f32 	[%rd57+64], {%f1534, %f1533, %f1532, %f1531};
	mul.wide.s32 	%rd58, %r22, 4;
	add.s64 	%rd59, %rd55, %rd58;
	st.global.v4.f32 	[%rd59], {%f1562, %f1561, %f1560, %f1559};
	st.global.v4.f32 	[%rd59+64], {%f1558, %f1557, %f1556, %f1555};
	add.s64 	%rd60, %rd57, %rd58;
	st.global.v4.f32 	[%rd60], {%f1530, %f1529, %f1528, %f1527};
	st.global.v4.f32 	[%rd60+64], {%f1526, %f1525, %f1524, %f1523};
	add.s64 	%rd61, %rd59, %rd58;
	st.global.v4.f32 	[%rd61], {%f1554, %f1553, %f1552, %f1551};
	st.global.v4.f32 	[%rd61+64], {%f1550, %f1549, %f1548, %f1547};
	add.s64 	%rd62, %rd60, %rd58;
	st.global.v4.f32 	[%rd62], {%f1522, %f1521, %f1520, %f1519};
	st.global.v4.f32 	[%rd62+64], {%f1518, %f1517, %f1516, %f1515};
	add.s64 	%rd63, %rd61, %rd58;
	st.global.v4.f32 	[%rd63], {%f1546, %f1545, %f1544, %f1543};
	st.global.v4.f32 	[%rd63+64], {%f1542, %f1541, %f1540, %f1539};
	add.s64 	%rd64, %rd62, %rd58;
	st.global.v4.f32 	[%rd64], {%f1514, %f1513, %f1512, %f1511};
	st.global.v4.f32 	[%rd64+64], {%f1510, %f1509, %f1508, %f1507};
	ret;

}
	// .globl	_Z6nmGEMMILi64ELi128ELi32ELi12ELi8ELi8EEvPfS0_PiS0_iiii
.visible .entry _Z6nmGEMMILi64ELi128ELi32ELi12ELi8ELi8EEvPfS0_PiS0_iiii(
	.param .u64 .ptr .align 1 _Z6nmGEMMILi64ELi128ELi32ELi12ELi8ELi8EEvPfS0_PiS0_iiii_param_0,
	.param .u64 .ptr .align 1 _Z6nmGEMMILi64ELi128ELi32ELi12ELi8ELi8EEvPfS0_PiS0_iiii_param_1,
	.param .u64 .ptr .align 1 _Z6nmGEMMILi64ELi128ELi32ELi12ELi8ELi8EEvPfS0_PiS0_iiii_param_2,
	.param .u64 .ptr .align 1 _Z6nmGEMMILi64ELi128ELi32ELi12ELi8ELi8EEvPfS0_PiS0_iiii_param_3,
	.param .u32 _Z6nmGEMMILi64ELi128ELi32ELi12ELi8ELi8EEvPfS0_PiS0_iiii_param_4,
	.param .u32 _Z6nmGEMMILi64ELi128ELi32ELi12ELi8ELi8EEvPfS0_PiS0_iiii_param_5,
	.param .u32 _Z6nmGEMMILi64ELi128ELi32ELi12ELi8ELi8EEvPfS0_PiS0_iiii_param_6,
	.param .u32 _Z6nmGEMMILi64ELi128ELi32ELi12ELi8ELi8EEvPfS0_PiS0_iiii_param_7
)
{
	.reg .pred 	%p<4>;
	.reg .b32 	%r<159>;
	.reg .b32 	%f<1247>;
	.reg .b64 	%rd<65>;

	ld.param.u32 	%r11, [_Z6nmGEMMILi64ELi128ELi32ELi12ELi8ELi8EEvPfS0_PiS0_iiii_param_7];
	setp.lt.s32 	%p1, %r11, 1;
	mov.f32 	%f1183, 0f00000000;
	mov.f32 	%f1184, %f1183;
	mov.f32 	%f1185, %f1183;
	mov.f32 	%f1186, %f1183;
	mov.f32 	%f1187, %f1183;
	mov.f32 	%f1188, %f1183;
	mov.f32 	%f1189, %f1183;
	mov.f32 	%f1190, %f1183;
	mov.f32 	%f1191, %f1183;
	mov.f32 	%f1192, %f1183;
	mov.f32 	%f1193, %f1183;
	mov.f32 	%f1194, %f1183;
	mov.f32 	%f1195, %f1183;
	mov.f32 	%f1196, %f1183;
	mov.f32 	%f1197, %f1183;
	mov.f32 	%f1198, %f1183;
	mov.f32 	%f1199, %f1183;
	mov.f32 	%f1200, %f1183;
	mov.f32 	%f1201, %f1183;
	mov.f32 	%f1202, %f1183;
	mov.f32 	%f1203, %f1183;
	mov.f32 	%f1204, %f1183;
	mov.f32 	%f1205, %f1183;
	mov.f32 	%f1206, %f1183;
	mov.f32 	%f1207, %f1183;
	mov.f32 	%f1208, %f1183;
	mov.f32 	%f1209, %f1183;
	mov.f32 	%f1210, %f1183;
	mov.f32 	%f1211, %f1183;
	mov.f32 	%f1212, %f1183;
	mov.f32 	%f1213, %f1183;
	mov.f32 	%f1214, %f1183;
	mov.f32 	%f1215, %f1183;
	mov.f32 	%f1216, %f1183;
	mov.f32 	%f1217, %f1183;
	mov.f32 	%f1218, %f1183;
	mov.f32 	%f1219, %f1183;
	mov.f32 	%f1220, %f1183;
	mov.f32 	%f1221, %f1183;
	mov.f32 	%f1222, %f1183;
	mov.f32 	%f1223, %f1183;
	mov.f32 	%f1224, %f1183;
	mov.f32 	%f1225, %f1183;
	mov.f32 	%f1226, %f1183;
	mov.f32 	%f1227, %f1183;
	mov.f32 	%f1228, %f1183;
	mov.f32 	%f1229, %f1183;
	mov.f32 	%f1230, %f1183;
	mov.f32 	%f1231, %f1183;
	mov.f32 	%f1232, %f1183;
	mov.f32 	%f1233, %f1183;
	mov.f32 	%f1234, %f1183;
	mov.f32 	%f1235, %f1183;
	mov.f32 	%f1236, %f1183;
	mov.f32 	%f1237, %f1183;
	mov.f32 	%f1238, %f1183;
	mov.f32 	%f1239, %f1183;
	mov.f32 	%f1240, %f1183;
	mov.f32 	%f1241, %f1183;
	mov.f32 	%f1242, %f1183;
	mov.f32 	%f1243, %f1183;
	mov.f32 	%f1244, %f1183;
	mov.f32 	%f1245, %f1183;
	mov.f32 	%f1246, %f1183;
	@%p1 bra 	$L__BB1_5;
	mov.f32 	%f1183, 0f00000000;
	mov.b32 	%r155, 0;
	mov.u32 	%r13, %tid.y;
	mov.u32 	%r14, %ntid.x;
	mov.u32 	%r15, %tid.x;
	mad.lo.s32 	%r16, %r13, %r14, %r15;
	mov.u32 	%r17, %ctaid.y;
	shl.b32 	%r18, %r17, 6;
	cvt.u64.u32 	%rd6, %r18;
	mov.u32 	%r19, %ctaid.x;
	shl.b32 	%r20, %r19, 7;
	cvt.s64.s32 	%rd9, %r20;
	shr.u32 	%r21, %r16, 4;
	shl.b32 	%r22, %r16, 2;
	and.b32  	%r23, %r22, 60;
	shl.b32 	%r25, %r16, 4;
	mov.u32 	%r156, %r155;
	mov.u32 	%r157, %r155;
	mov.u32 	%r158, %r155;
$L__BB1_2:
	ld.param.u32 	%r150, [_Z6nmGEMMILi64ELi128ELi32ELi12ELi8ELi8EEvPfS0_PiS0_iiii_param_5];
	ld.param.u32 	%r148, [_Z6nmGEMMILi64ELi128ELi32ELi12ELi8ELi8EEvPfS0_PiS0_iiii_param_4];
	ld.param.u64 	%rd62, [_Z6nmGEMMILi64ELi128ELi32ELi12ELi8ELi8EEvPfS0_PiS0_iiii_param_1];
	ld.param.u64 	%rd61, [_Z6nmGEMMILi64ELi128ELi32ELi12ELi8ELi8EEvPfS0_PiS0_iiii_param_0];
	setp.gt.u32 	%p2, %r16, 47;
	cvt.s64.s32 	%rd5, %r157;
	add.s64 	%rd7, %rd5, %rd6;
	cvt.s64.s32 	%rd8, %r155;
	add.s64 	%rd10, %rd8, %rd9;
	mad.lo.s32 	%r24, %r21, %r148, %r23;
	cvt.s64.s32 	%rd11, %r24;
	add.s64 	%rd12, %rd7, %rd11;
	cvta.to.global.u64 	%rd13, %rd61;
	shl.b64 	%rd14, %rd12, 2;
	add.s64 	%rd15, %rd13, %rd14;
	ld.global.v4.f32 	{%f195, %f196, %f197, %f198}, [%rd15];
	and.b32  	%r26, %r25, 240;
	shl.b32 	%r27, %r21, 8;
	or.b32  	%r28, %r27, %r26;
	mov.u32 	%r29, smem;
	add.s32 	%r30, %r29, %r28;
	st.shared.v4.f32 	[%r30], {%f195, %f196, %f197, %f198};
	shl.b32 	%r31, %r148, 3;
	add.s32 	%r32, %r24, %r31;
	cvt.s64.s32 	%rd16, %r32;
	add.s64 	%rd17, %rd7, %rd16;
	shl.b64 	%rd18, %rd17, 2;
	add.s64 	%rd19, %rd13, %rd18;
	ld.global.v4.f32 	{%f199, %f200, %f201, %f202}, [%rd19];
	st.shared.v4.f32 	[%r30+2048], {%f199, %f200, %f201, %f202};
	shl.b32 	%r33, %r148, 4;
	add.s32 	%r34, %r24, %r33;
	cvt.s64.s32 	%rd20, %r34;
	add.s64 	%rd21, %rd7, %rd20;
	shl.b64 	%rd22, %rd21, 2;
	add.s64 	%rd23, %rd13, %rd22;
	ld.global.v4.f32 	{%f203, %f204, %f205, %f206}, [%rd23];
	st.shared.v4.f32 	[%r30+4096], {%f203, %f204, %f205, %f206};
	add.s32 	%r35, %r34, %r31;
	cvt.s64.s32 	%rd24, %r35;
	add.s64 	%rd25, %rd7, %rd24;
	shl.b64 	%rd26, %rd25, 2;
	add.s64 	%rd27, %rd13, %rd26;
	ld.global.v4.f32 	{%f207, %f208, %f209, %f210}, [%rd27];
	st.shared.v4.f32 	[%r30+6144], {%f207, %f208, %f209, %f210};
	shr.u32 	%r36, %r16, 5;
	and.b32  	%r37, %r22, 124;
	mad.lo.s32 	%r38, %r36, %r150, %r37;
	cvt.s64.s32 	%rd28, %r38;
	add.s64 	%rd29, %rd10, %rd28;
	cvta.to.global.u64 	%rd30, %rd62;
	shl.b64 	%rd31, %rd29, 2;
	add.s64 	%rd32, %rd30, %rd31;
	ld.global.v4.f32 	{%f211, %f212, %f213, %f214}, [%rd32];
	and.b32  	%r39, %r25, 496;
	shl.b32 	%r40, %r36, 9;
	or.b32  	%r41, %r40, %r39;
	add.s32 	%r42, %r29, %r41;
	st.shared.v4.f32 	[%r42+8192], {%f211, %f212, %f213, %f214};
	shl.b32 	%r43, %r150, 2;
	add.s32 	%r44, %r38, %r43;
	cvt.s64.s32 	%rd33, %r44;
	add.s64 	%rd34, %rd10, %rd33;
	shl.b64 	%rd35, %rd34, 2;
	add.s64 	%rd36, %rd30, %rd35;
	ld.global.v4.f32 	{%f215, %f216, %f217, %f218}, [%rd36];
	st.shared.v4.f32 	[%r42+10240], {%f215, %f216, %f217, %f218};
	shl.b32 	%r45, %r150, 3;
	add.s32 	%r46, %r38, %r45;
	cvt.s64.s32 	%rd37, %r46;
	add.s64 	%rd38, %rd10, %rd37;
	shl.b64 	%rd39, %rd38, 2;
	add.s64 	%rd40, %rd30, %rd39;
	ld.global.v4.f32 	{%f219, %f220, %f221, %f222}, [%rd40];
	st.shared.v4.f32 	[%r42+12288], {%f219, %f220, %f221, %f222};
	@%p2 bra 	$L__BB1_4;
	ld.param.u32 	%r153, [_Z6nmGEMMILi64ELi128ELi32ELi12ELi8ELi8EEvPfS0_PiS0_iiii_param_7];
	ld.param.u64 	%rd63, [_Z6nmGEMMILi64ELi128ELi32ELi12ELi8ELi8EEvPfS0_PiS0_iiii_param_2];
	cvt.u64.u32 	%rd41, %r156;
	mov.u32 	%r47, %ctaid.x;
	shl.b32 	%r48, %r47, 7;
	shr.s32 	%r49, %r48, 5;
	mul.lo.s32 	%r50, %r153, %r49;
	cvt.s64.s32 	%rd42, %r50;
	mov.u32 	%r51, %tid.y;
	mov.u32 	%r52, %ntid.x;
	mov.u32 	%r53, %tid.x;
	mad.lo.s32 	%r54, %r51, %r52, %r53;
	cvt.u64.u32 	%rd43, %r54;
	add.s64 	%rd44, %rd42, %rd43;
	add.s64 	%rd45, %rd44, %rd41;
	cvta.to.global.u64 	%rd46, %rd63;
	shl.b64 	%rd47, %rd45, 2;
	add.s64 	%rd48, %rd46, %rd47;
	ld.global.u32 	%r55, [%rd48];
	shl.b32 	%r56, %r54, 2;
	mov.u32 	%r57, smem;
	add.s32 	%r58, %r57, %r56;
	st.shared.u32 	[%r58+14336], %r55;
$L__BB1_4:
	ld.param.u32 	%r154, [_Z6nmGEMMILi64ELi128ELi32ELi12ELi8ELi8EEvPfS0_PiS0_iiii_param_7];
	ld.param.u32 	%r151, [_Z6nmGEMMILi64ELi128ELi32ELi12ELi8ELi8EEvPfS0_PiS0_iiii_param_5];
	ld.param.u32 	%r149, [_Z6nmGEMMILi64ELi128ELi32ELi12ELi8ELi8EEvPfS0_PiS0_iiii_param_4];
	bar.sync 	0;
	mov.u32 	%r59, %tid.y;
	mov.u32 	%r60, %ntid.x;
	mov.u32 	%r61, %tid.x;
	mad.lo.s32 	%r62, %r59, %r60, %r61;
	shr.u32 	%r63, %r62, 1;
	and.b32  	%r64, %r63, 8;
	and.b32  	%r65, %r62, 4194272;
	or.b32  	%r66, %r64, %r65;
	shr.u32 	%r67, %r65, 3;
	mov.u32 	%r68, smem;
	add.s32 	%r69, %r68, %r67;
	ld.shared.u32 	%r70, [%r69+14336];
	shl.b32 	%r71, %r70, 8;
	shl.b32 	%r72, %r62, 3;
	and.b32  	%r73, %r72, 112;
	or.b32  	%r74, %r71, %r73;
	add.s32 	%r75, %r68, %r74;
	ld.shared.v4.f32 	{%f223, %f224, %f225, %f226}, [%r75];
	ld.shared.v4.f32 	{%f227, %f228, %f229, %f230}, [%r75+128];
	shl.b32 	%r76, %r66, 2;
	shl.b32 	%r77, %r62, 4;
	and.b32  	%r78, %r77, 16;
	or.b32  	%r79, %r78, %r76;
	add.s32 	%r80, %r68, %r79;
	ld.shared.v4.f32 	{%f231, %f232, %f233, %f234}, [%r80+8192];
	ld.shared.v4.f32 	{%f235, %f236, %f237, %f238}, [%r80+8256];
	fma.rn.f32 	%f239, %f223, %f231, %f1246;
	fma.rn.f32 	%f240, %f223, %f232, %f1245;
	fma.rn.f32 	%f241, %f223, %f233, %f1244;
	fma.rn.f32 	%f242, %f223, %f234, %f1243;
	fma.rn.f32 	%f243, %f223, %f235, %f1242;
	fma.rn.f32 	%f244, %f223, %f236, %f1241;
	fma.rn.f32 	%f245, %f223, %f237, %f1240;
	fma.rn.f32 	%f246, %f223, %f238, %f1239;
	fma.rn.f32 	%f247, %f224, %f231, %f1238;
	fma.rn.f32 	%f248, %f224, %f232, %f1237;
	fma.rn.f32 	%f249, %f224, %f233, %f1236;
	fma.rn.f32 	%f250, %f224, %f234, %f1235;
	fma.rn.f32 	%f251, %f224, %f235, %f1234;
	fma.rn.f32 	%f252, %f224, %f236, %f1233;
	fma.rn.f32 	%f253, %f224, %f237, %f1232;
	fma.rn.f32 	%f254, %f224, %f238, %f1231;
	fma.rn.f32 	%f255, %f225, %f231, %f1230;
	fma.rn.f32 	%f256, %f225, %f232, %f1229;
	fma.rn.f32 	%f257, %f225, %f233, %f1228;
	fma.rn.f32 	%f258, %f225, %f234, %f1227;
	fma.rn.f32 	%f259, %f225, %f235, %f1226;
	fma.rn.f32 	%f260, %f225, %f236, %f1225;
	fma.rn.f32 	%f261, %f225, %f237, %f1224;
	fma.rn.f32 	%f262, %f225, %f238, %f1223;
	fma.rn.f32 	%f263, %f226, %f231, %f1222;
	fma.rn.f32 	%f264, %f226, %f232, %f1221;
	fma.rn.f32 	%f265, %f226, %f233, %f1220;
	fma.rn.f32 	%f266, %f226, %f234, %f1219;
	fma.rn.f32 	%f267, %f226, %f235, %f1218;
	fma.rn.f32 	%f268, %f226, %f236, %f1217;
	fma.rn.f32 	%f269, %f226, %f237, %f1216;
	fma.rn.f32 	%f270, %f226, %f238, %f1215;
	fma.rn.f32 	%f271, %f227, %f231, %f1214;
	fma.rn.f32 	%f272, %f227, %f232, %f1213;
	fma.rn.f32 	%f273, %f227, %f233, %f1212;
	fma.rn.f32 	%f274, %f227, %f234, %f1211;
	fma.rn.f32 	%f275, %f227, %f235, %f1210;
	fma.rn.f32 	%f276, %f227, %f236, %f1209;
	fma.rn.f32 	%f277, %f227, %f237, %f1208;
	fma.rn.f32 	%f278, %f227, %f238, %f1207;
	fma.rn.f32 	%f279, %f228, %f231, %f1206;
	fma.rn.f32 	%f280, %f228, %f232, %f1205;
	fma.rn.f32 	%f281, %f228, %f233, %f1204;
	fma.rn.f32 	%f282, %f228, %f234, %f1203;
	fma.rn.f32 	%f283, %f228, %f235, %f1202;
	fma.rn.f32 	%f284, %f228, %f236, %f1201;
	fma.rn.f32 	%f285, %f228, %f237, %f1200;
	fma.rn.f32 	%f286, %f228, %f238, %f1199;
	fma.rn.f32 	%f287, %f229, %f231, %f1198;
	fma.rn.f32 	%f288, %f229, %f232, %f1197;
	fma.rn.f32 	%f289, %f229, %f233, %f1196;
	fma.rn.f32 	%f290, %f229, %f234, %f1195;
	fma.rn.f32 	%f291, %f229, %f235, %f1194;
	fma.rn.f32 	%f292, %f229, %f236, %f1193;
	fma.rn.f32 	%f293, %f229, %f237, %f1192;
	fma.rn.f32 	%f294, %f229, %f238, %f1191;
	fma.rn.f32 	%f295, %f230, %f231, %f1190;
	fma.rn.f32 	%f296, %f230, %f232, %f1189;
	fma.rn.f32 	%f297, %f230, %f233, %f1188;
	fma.rn.f32 	%f298, %f230, %f234, %f1187;
	fma.rn.f32 	%f299, %f230, %f235, %f1186;
	fma.rn.f32 	%f300, %f230, %f236, %f1185;
	fma.rn.f32 	%f301, %f230, %f237, %f1184;
	fma.rn.f32 	%f302, %f230, %f238, %f1183;
	ld.shared.u32 	%r81, [%r69+14352];
	shl.b32 	%r82, %r81, 8;
	or.b32  	%r83, %r82, %r73;
	add.s32 	%r84, %r68, %r83;
	ld.shared.v4.f32 	{%f303, %f304, %f305, %f306}, [%r84];
	ld.shared.v4.f32 	{%f307, %f308, %f309, %f310}, [%r84+128];
	ld.shared.v4.f32 	{%f311, %f312, %f313, %f314}, [%r80+8704];
	ld.shared.v4.f32 	{%f315, %f316, %f317, %f318}, [%r80+8768];
	fma.rn.f32 	%f319, %f303, %f311, %f239;
	fma.rn.f32 	%f320, %f303, %f312, %f240;
	fma.rn.f32 	%f321, %f303, %f313, %f241;
	fma.rn.f32 	%f322, %f303, %f314, %f242;
	fma.rn.f32 	%f323, %f303, %f315, %f243;
	fma.rn.f32 	%f324, %f303, %f316, %f244;
	fma.rn.f32 	%f325, %f303, %f317, %f245;
	fma.rn.f32 	%f326, %f303, %f318, %f246;
	fma.rn.f32 	%f327, %f304, %f311, %f247;
	fma.rn.f32 	%f328, %f304, %f312, %f248;
	fma.rn.f32 	%f329, %f304, %f313, %f249;
	fma.rn.f32 	%f330, %f304, %f314, %f250;
	fma.rn.f32 	%f331, %f304, %f315, %f251;
	fma.rn.f32 	%f332, %f304, %f316, %f252;
	fma.rn.f32 	%f333, %f304, %f317, %f253;
	fma.rn.f32 	%f334, %f304, %f318, %f254;
	fma.rn.f32 	%f335, %f305, %f311, %f255;
	fma.rn.f32 	%f336, %f305, %f312, %f256;
	fma.rn.f32 	%f337, %f305, %f313, %f257;
	fma.rn.f32 	%f338, %f305, %f314, %f258;
	fma.rn.f32 	%f339, %f305, %f315, %f259;
	fma.rn.f32 	%f340, %f305, %f316, %f260;
	fma.rn.f32 	%f341, %f305, %f317, %f261;
	fma.rn.f32 	%f342, %f305, %f318, %f262;
	fma.rn.f32 	%f343, %f306, %f311, %f263;
	fma.rn.f32 	%f344, %f306, %f312, %f264;
	fma.rn.f32 	%f345, %f306, %f313, %f265;
	fma.rn.f32 	%f346, %f306, %f314, %f266;
	fma.rn.f32 	%f347, %f306, %f315, %f267;
	fma.rn.f32 	%f348, %f306, %f316, %f268;
	fma.rn.f32 	%f349, %f306, %f317, %f269;
	fma.rn.f32 	%f350, %f306, %f318, %f270;
	fma.rn.f32 	%f351, %f307, %f311, %f271;
	fma.rn.f32 	%f352, %f307, %f312, %f272;
	fma.rn.f32 	%f353, %f307, %f313, %f273;
	fma.rn.f32 	%f354, %f307, %f314, %f274;
	fma.rn.f32 	%f355, %f307, %f315, %f275;
	fma.rn.f32 	%f356, %f307, %f316, %f276;
	fma.rn.f32 	%f357, %f307, %f317, %f277;
	fma.rn.f32 	%f358, %f307, %f318, %f278;
	fma.rn.f32 	%f359, %f308, %f311, %f279;
	fma.rn.f32 	%f360, %f308, %f312, %f280;
	fma.rn.f32 	%f361, %f308, %f313, %f281;
	fma.rn.f32 	%f362, %f308, %f314, %f282;
	fma.rn.f32 	%f363, %f308, %f315, %f283;
	fma.rn.f32 	%f364, %f308, %f316, %f284;
	fma.rn.f32 	%f365, %f308, %f317, %f285;
	fma.rn.f32 	%f366, %f308, %f318, %f286;
	fma.rn.f32 	%f367, %f309, %f311, %f287;
	fma.rn.f32 	%f368, %f309, %f312, %f288;
	fma.rn.f32 	%f369, %f309, %f313, %f289;
	fma.rn.f32 	%f370, %f309, %f314, %f290;
	fma.rn.f32 	%f371, %f309, %f315, %f291;
	fma.rn.f32 	%f372, %f309, %f316, %f292;
	fma.rn.f32 	%f373, %f309, %f317, %f293;
	fma.rn.f32 	%f374, %f309, %f318, %f294;
	fma.rn.f32 	%f375, %f310, %f311, %f295;
	fma.rn.f32 	%f376, %f310, %f312, %f296;
	fma.rn.f32 	%f377, %f310, %f313, %f297;
	fma.rn.f32 	%f378, %f310, %f314, %f298;
	fma.rn.f32 	%f379, %f310, %f315, %f299;
	fma.rn.f32 	%f380, %f310, %f316, %f300;
	fma.rn.f32 	%f381, %f310, %f317, %f301;
	fma.rn.f32 	%f382, %f310, %f318, %f302;
	ld.shared.u32 	%r85, [%r69+14368];
	shl.b32 	%r86, %r85, 8;
	or.b32  	%r87, %r86, %r73;
	add.s32 	%r88, %r68, %r87;
	ld.shared.v4.f32 	{%f383, %f384, %f385, %f386}, [%r88];
	ld.shared.v4.f32 	{%f387, %f388, %f389, %f390}, [%r88+128];
	ld.shared.v4.f32 	{%f391, %f392, %f393, %f394}, [%r80+9216];
	ld.shared.v4.f32 	{%f395, %f396, %f397, %f398}, [%r80+9280];
	fma.rn.f32 	%f399, %f383, %f391, %f319;
	fma.rn.f32 	%f400, %f383, %f392, %f320;
	fma.rn.f32 	%f401, %f383, %f393, %f321;
	fma.rn.f32 	%f402, %f383, %f394, %f322;
	fma.rn.f32 	%f403, %f383, %f395, %f323;
	fma.rn.f32 	%f404, %f383, %f396, %f324;
	fma.rn.f32 	%f405, %f383, %f397, %f325;
	fma.rn.f32 	%f406, %f383, %f398, %f326;
	fma.rn.f32 	%f407, %f384, %f391, %f327;
	fma.rn.f32 	%f408, %f384, %f392, %f328;
	fma.rn.f32 	%f409, %f384, %f393, %f329;
	fma.rn.f32 	%f410, %f384, %f394, %f330;
	fma.rn.f32 	%f411, %f384, %f395, %f331;
	fma.rn.f32 	%f412, %f384, %f396, %f332;
	fma.rn.f32 	%f413, %f384, %f397, %f333;
	fma.rn.f32 	%f414, %f384, %f398, %f334;
	fma.rn.f32 	%f415, %f385, %f391, %f335;
	fma.rn.f32 	%f416, %f385, %f392, %f336;
	fma.rn.f32 	%f417, %f385, %f393, %f337;
	fma.rn.f32 	%f418, %f385, %f394, %f338;
	fma.rn.f32 	%f419, %f385, %f395, %f339;
	fma.rn.f32 	%f420, %f385, %f396, %f340;
	fma.rn.f32 	%f421, %f385, %f397, %f341;
	fma.rn.f32 	%f422, %f385, %f398, %f342;
	fma.rn.f32 	%f423, %f386, %f391, %f343;
	fma.rn.f32 	%f424, %f386, %f392, %f344;
	fma.rn.f32 	%f425, %f386, %f393, %f345;
	fma.rn.f32 	%f426, %f386, %f394, %f346;
	fma.rn.f32 	%f427, %f386, %f395, %f347;
	fma.rn.f32 	%f428, %f386, %f396, %f348;
	fma.rn.f32 	%f429, %f386, %f397, %f349;
	fma.rn.f32 	%f430, %f386, %f398, %f350;
	fma.rn.f32 	%f431, %f387, %f391, %f351;
	fma.rn.f32 	%f432, %f387, %f392, %f352;
	fma.rn.f32 	%f433, %f387, %f393, %f353;
	fma.rn.f32 	%f434, %f387, %f394, %f354;
	fma.rn.f32 	%f435, %f387, %f395, %f355;
	fma.rn.f32 	%f436, %f387, %f396, %f356;
	fma.rn.f32 	%f437, %f387, %f397, %f357;
	fma.rn.f32 	%f438, %f387, %f398, %f358;
	fma.rn.f32 	%f439, %f388, %f391, %f359;
	fma.rn.f32 	%f440, %f388, %f392, %f360;
	fma.rn.f32 	%f441, %f388, %f393, %f361;
	fma.rn.f32 	%f442, %f388, %f394, %f362;
	fma.rn.f32 	%f443, %f388, %f395, %f363;
	fma.rn.f32 	%f444, %f388, %f396, %f364;
	fma.rn.f32 	%f445, %f388, %f397, %f365;
	fma.rn.f32 	%f446, %f388, %f398, %f366;
	fma.rn.f32 	%f447, %f389, %f391, %f367;
	fma.rn.f32 	%f448, %f389, %f392, %f368;
	fma.rn.f32 	%f449, %f389, %f393, %f369;
	fma.rn.f32 	%f450, %f389, %f394, %f370;
	fma.rn.f32 	%f451, %f389, %f395, %f371;
	fma.rn.f32 	%f452, %f389, %f396, %f372;
	fma.rn.f32 	%f453, %f389, %f397, %f373;
	fma.rn.f32 	%f454, %f389, %f398, %f374;
	fma.rn.f32 	%f455, %f390, %f391, %f375;
	fma.rn.f32 	%f456, %f390, %f392, %f376;
	fma.rn.f32 	%f457, %f390, %f393, %f377;
	fma.rn.f32 	%f458, %f390, %f394, %f378;
	fma.rn.f32 	%f459, %f390, %f395, %f379;
	fma.rn.f32 	%f460, %f390, %f396, %f380;
	fma.rn.f32 	%f461, %f390, %f397, %f381;
	fma.rn.f32 	%f462, %f390, %f398, %f382;
	ld.shared.u32 	%r89, [%r69+14384];
	shl.b32 	%r90, %r89, 8;
	or.b32  	%r91, %r90, %r73;
	add.s32 	%r92, %r68, %r91;
	ld.shared.v4.f32 	{%f463, %f464, %f465, %f466}, [%r92];
	ld.shared.v4.f32 	{%f467, %f468, %f469, %f470}, [%r92+128];
	ld.shared.v4.f32 	{%f471, %f472, %f473, %f474}, [%r80+9728];
	ld.shared.v4.f32 	{%f475, %f476, %f477, %f478}, [%r80+9792];
	fma.rn.f32 	%f479, %f463, %f471, %f399;
	fma.rn.f32 	%f480, %f463, %f472, %f400;
	fma.rn.f32 	%f481, %f463, %f473, %f401;
	fma.rn.f32 	%f482, %f463, %f474, %f402;
	fma.rn.f32 	%f483, %f463, %f475, %f403;
	fma.rn.f32 	%f484, %f463, %f476, %f404;
	fma.rn.f32 	%f485, %f463, %f477, %f405;
	fma.rn.f32 	%f486, %f463, %f478, %f406;
	fma.rn.f32 	%f487, %f464, %f471, %f407;
	fma.rn.f32 	%f488, %f464, %f472, %f408;
	fma.rn.f32 	%f489, %f464, %f473, %f409;
	fma.rn.f32 	%f490, %f464, %f474, %f410;
	fma.rn.f32 	%f491, %f464, %f475, %f411;
	fma.rn.f32 	%f492, %f464, %f476, %f412;
	fma.rn.f32 	%f493, %f464, %f477, %f413;
	fma.rn.f32 	%f494, %f464, %f478, %f414;
	fma.rn.f32 	%f495, %f465, %f471, %f415;
	fma.rn.f32 	%f496, %f465, %f472, %f416;
	fma.rn.f32 	%f497, %f465, %f473, %f417;
	fma.rn.f32 	%f498, %f465, %f474, %f418;
	fma.rn.f32 	%f499, %f465, %f475, %f419;
	fma.rn.f32 	%f500, %f465, %f476, %f420;
	fma.rn.f32 	%f501, %f465, %f477, %f421;
	fma.rn.f32 	%f502, %f465, %f478, %f422;
	fma.rn.f32 	%f503, %f466, %f471, %f423;
	fma.rn.f32 	%f504, %f466, %f472, %f424;
	fma.rn.f32 	%f505, %f466, %f473, %f425;
	fma.rn.f32 	%f506, %f466, %f474, %f426;
	fma.rn.f32 	%f507, %f466, %f475, %f427;
	fma.rn.f32 	%f508, %f466, %f476, %f428;
	fma.rn.f32 	%f509, %f466, %f477, %f429;
	fma.rn.f32 	%f510, %f466, %f478, %f430;
	fma.rn.f32 	%f511, %f467, %f471, %f431;
	fma.rn.f32 	%f512, %f467, %f472, %f432;
	fma.rn.f32 	%f513, %f467, %f473, %f433;
	fma.rn.f32 	%f514, %f467, %f474, %f434;
	fma.rn.f32 	%f515, %f467, %f475, %f435;
	fma.rn.f32 	%f516, %f467, %f476, %f436;
	fma.rn.f32 	%f517, %f467, %f477, %f437;
	fma.rn.f32 	%f518, %f467, %f478, %f438;
	fma.rn.f32 	%f519, %f468, %f471, %f439;
	fma.rn.f32 	%f520, %f468, %f472, %f440;
	fma.rn.f32 	%f521, %f468, %f473, %f441;
	fma.rn.f32 	%f522, %f468, %f474, %f442;
	fma.rn.f32 	%f523, %f468, %f475, %f443;
	fma.rn.f32 	%f524, %f468, %f476, %f444;
	fma.rn.f32 	%f525, %f468, %f477, %f445;
	fma.rn.f32 	%f526, %f468, %f478, %f446;
	fma.rn.f32 	%f527, %f469, %f471, %f447;
	fma.rn.f32 	%f528, %f469, %f472, %f448;
	fma.rn.f32 	%f529, %f469, %f473, %f449;
	fma.rn.f32 	%f530, %f469, %f474, %f450;
	fma.rn.f32 	%f531, %f469, %f475, %f451;
	fma.rn.f32 	%f532, %f469, %f476, %f452;
	fma.rn.f32 	%f533, %f469, %f477, %f453;
	fma.rn.f32 	%f534, %f469, %f478, %f454;
	fma.rn.f32 	%f535, %f470, %f471, %f455;
	fma.rn.f32 	%f536, %f470, %f472, %f456;
	fma.rn.f32 	%f537, %f470, %f473, %f457;
	fma.rn.f32 	%f538, %f470, %f474, %f458;
	fma.rn.f32 	%f539, %f470, %f475, %f459;
	fma.rn.f32 	%f540, %f470, %f476, %f460;
	fma.rn.f32 	%f541, %f470, %f477, %f461;
	fma.rn.f32 	%f542, %f470, %f478, %f462;
	ld.shared.u32 	%r93, [%r69+14400];
	shl.b32 	%r94, %r93, 8;
	or.b32  	%r95, %r94, %r73;
	add.s32 	%r96, %r68, %r95;
	ld.shared.v4.f32 	{%f543, %f544, %f545, %f546}, [%r96];
	ld.shared.v4.f32 	{%f547, %f548, %f549, %f550}, [%r96+128];
	ld.shared.v4.f32 	{%f551, %f552, %f553, %f554}, [%r80+10240];
	ld.shared.v4.f32 	{%f555, %f556, %f557, %f558}, [%r80+10304];
	fma.rn.f32 	%f559, %f543, %f551, %f479;
	fma.rn.f32 	%f560, %f543, %f552, %f480;
	fma.rn.f32 	%f561, %f543, %f553, %f481;
	fma.rn.f32 	%f562, %f543, %f554, %f482;
	fma.rn.f32 	%f563, %f543, %f555, %f483;
	fma.rn.f32 	%f564, %f543, %f556, %f484;
	fma.rn.f32 	%f565, %f543, %f557, %f485;
	fma.rn.f32 	%f566, %f543, %f558, %f486;
	fma.rn.f32 	%f567, %f544, %f551, %f487;
	fma.rn.f32 	%f568, %f544, %f552, %f488;
	fma.rn.f32 	%f569, %f544, %f553, %f489;
	fma.rn.f32 	%f570, %f544, %f554, %f490;
	fma.rn.f32 	%f571, %f544, %f555, %f491;
	fma.rn.f32 	%f572, %f544, %f556, %f492;
	fma.rn.f32 	%f573, %f544, %f557, %f493;
	fma.rn.f32 	%f574, %f544, %f558, %f494;
	fma.rn.f32 	%f575, %f545, %f551, %f495;
	fma.rn.f32 	%f576, %f545, %f552, %f496;
	fma.rn.f32 	%f577, %f545, %f553, %f497;
	fma.rn.f32 	%f578, %f545, %f554, %f498;
	fma.rn.f32 	%f579, %f545, %f555, %f499;
	fma.rn.f32 	%f580, %f545, %f556, %f500;
	fma.rn.f32 	%f581, %f545, %f557, %f501;
	fma.rn.f32 	%f582, %f545, %f558, %f502;
	fma.rn.f32 	%f583, %f546, %f551, %f503;
	fma.rn.f32 	%f584, %f546, %f552, %f504;
	fma.rn.f32 	%f585, %f546, %f553, %f505;
	fma.rn.f32 	%f586, %f546, %f554, %f506;
	fma.rn.f32 	%f587, %f546, %f555, %f507;
	fma.rn.f32 	%f588, %f546, %f556, %f508;
	fma.rn.f32 	%f589, %f546, %f557, %f509;
	fma.rn.f32 	%f590, %f546, %f558, %f510;
	fma.rn.f32 	%f591, %f547, %f551, %f511;
	fma.rn.f32 	%f592, %f547, %f552, %f512;
	fma.rn.f32 	%f593, %f547, %f553, %f513;
	fma.rn.f32 	%f594, %f547, %f554, %f514;
	fma.rn.f32 	%f595, %f547, %f555, %f515;
	fma.rn.f32 	%f596, %f547, %f556, %f516;
	fma.rn.f32 	%f597, %f547, %f557, %f517;
	fma.rn.f32 	%f598, %f547, %f558, %f518;
	fma.rn.f32 	%f599, %f548, %f551, %f519;
	fma.rn.f32 	%f600, %f548, %f552, %f520;
	fma.rn.f32 	%f601, %f548, %f553, %f521;
	fma.rn.f32 	%f602, %f548, %f554, %f522;
	fma.rn.f32 	%f603, %f548, %f555, %f523;
	fma.rn.f32 	%f604, %f548, %f556, %f524;
	fma.rn.f32 	%f605, %f548, %f557, %f525;
	fma.rn.f32 	%f606, %f548, %f558, %f526;
	fma.rn.f32 	%f607, %f549, %f551, %f527;
	fma.rn.f32 	%f608, %f549, %f552, %f528;
	fma.rn.f32 	%f609, %f549, %f553, %f529;
	fma.rn.f32 	%f610, %f549, %f554, %f530;
	fma.rn.f32 	%f611, %f549, %f555, %f531;
	fma.rn.f32 	%f612, %f549, %f556, %f532;
	fma.rn.f32 	%f613, %f549, %f557, %f533;
	fma.rn.f32 	%f614, %f549, %f558, %f534;
	fma.rn.f32 	%f615, %f550, %f551, %f535;
	fma.rn.f32 	%f616, %f550, %f552, %f536;
	fma.rn.f32 	%f617, %f550, %f553, %f537;
	fma.rn.f32 	%f618, %f550, %f554, %f538;
	fma.rn.f32 	%f619, %f550, %f555, %f539;
	fma.rn.f32 	%f620, %f550, %f556, %f540;
	fma.rn.f32 	%f621, %f550, %f557, %f541;
	fma.rn.f32 	%f622, %f550, %f558, %f542;
	ld.shared.u32 	%r97, [%r69+14416];
	shl.b32 	%r98, %r97, 8;
	or.b32  	%r99, %r98, %r73;
	add.s32 	%r100, %r68, %r99;
	ld.shared.v4.f32 	{%f623, %f624, %f625, %f626}, [%r100];
	ld.shared.v4.f32 	{%f627, %f628, %f629, %f630}, [%r100+128];
	ld.shared.v4.f32 	{%f631, %f632, %f633, %f634}, [%r80+10752];
	ld.shared.v4.f32 	{%f635, %f636, %f637, %f638}, [%r80+10816];
	fma.rn.f32 	%f639, %f623, %f631, %f559;
	fma.rn.f32 	%f640, %f623, %f632, %f560;
	fma.rn.f32 	%f641, %f623, %f633, %f561;
	fma.rn.f32 	%f642, %f623, %f634, %f562;
	fma.rn.f32 	%f643, %f623, %f635, %f563;
	fma.rn.f32 	%f644, %f623, %f636, %f564;
	fma.rn.f32 	%f645, %f623, %f637, %f565;
	fma.rn.f32 	%f646, %f623, %f638, %f566;
	fma.rn.f32 	%f647, %f624, %f631, %f567;
	fma.rn.f32 	%f648, %f624, %f632, %f568;
	fma.rn.f32 	%f649, %f624, %f633, %f569;
	fma.rn.f32 	%f650, %f624, %f634, %f570;
	fma.rn.f32 	%f651, %f624, %f635, %f571;
	fma.rn.f32 	%f652, %f624, %f636, %f572;
	fma.rn.f32 	%f653, %f624, %f637, %f573;
	fma.rn.f32 	%f654, %f624, %f638, %f574;
	fma.rn.f32 	%f655, %f625, %f631, %f575;
	fma.rn.f32 	%f656, %f625, %f632, %f576;
	fma.rn.f32 	%f657, %f625, %f633, %f577;
	fma.rn.f32 	%f658, %f625, %f634, %f578;
	fma.rn.f32 	%f659, %f625, %f635, %f579;
	fma.rn.f32 	%f660, %f625, %f636, %f580;
	fma.rn.f32 	%f661, %f625, %f637, %f581;
	fma.rn.f32 	%f662, %f625, %f638, %f582;
	fma.rn.f32 	%f663, %f626, %f631, %f583;
	fma.rn.f32 	%f664, %f626, %f632, %f584;
	fma.rn.f32 	%f665, %f626, %f633, %f585;
	fma.rn.f32 	%f666, %f626, %f634, %f586;
	fma.rn.f32 	%f667, %f626, %f635, %f587;
	fma.rn.f32 	%f668, %f626, %f636, %f588;
	fma.rn.f32 	%f669, %f626, %f637, %f589;
	fma.rn.f32 	%f670, %f626, %f638, %f590;
	fma.rn.f32 	%f671, %f627, %f631, %f591;
	fma.rn.f32 	%f672, %f627, %f632, %f592;
	fma.rn.f32 	%f673, %f627, %f633, %f593;
	fma.rn.f32 	%f674, %f627, %f634, %f594;
	fma.rn.f32 	%f675, %f627, %f635, %f595;
	fma.rn.f32 	%f676, %f627, %f636, %f596;
	fma.rn.f32 	%f677, %f627, %f637, %f597;
	fma.rn.f32 	%f678, %f627, %f638, %f598;
	fma.rn.f32 	%f679, %f628, %f631, %f599;
	fma.rn.f32 	%f680, %f628, %f632, %f600;
	fma.rn.f32 	%f681, %f628, %f633, %f601;
	fma.rn.f32 	%f682, %f628, %f634, %f602;
	fma.rn.f32 	%f683, %f628, %f635, %f603;
	fma.rn.f32 	%f684, %f628, %f636, %f604;
	fma.rn.f32 	%f685, %f628, %f637, %f605;
	fma.rn.f32 	%f686, %f628, %f638, %f606;
	fma.rn.f32 	%f687, %f629, %f631, %f607;
	fma.rn.f32 	%f688, %f629, %f632, %f608;
	fma.rn.f32 	%f689, %f629, %f633, %f609;
	fma.rn.f32 	%f690, %f629, %f634, %f610;
	fma.rn.f32 	%f691, %f629, %f635, %f611;
	fma.rn.f32 	%f692, %f629, %f636, %f612;
	fma.rn.f32 	%f693, %f629, %f637, %f613;
	fma.rn.f32 	%f694, %f629, %f638, %f614;
	fma.rn.f32 	%f695, %f630, %f631, %f615;
	fma.rn.f32 	%f696, %f630, %f632, %f616;
	fma.rn.f32 	%f697, %f630, %f633, %f617;
	fma.rn.f32 	%f698, %f630, %f634, %f618;
	fma.rn.f32 	%f699, %f630, %f635, %f619;
	fma.rn.f32 	%f700, %f630, %f636, %f620;
	fma.rn.f32 	%f701, %f630, %f637, %f621;
	fma.rn.f32 	%f702, %f630, %f638, %f622;
	ld.shared.u32 	%r101, [%r69+14432];
	shl.b32 	%r102, %r101, 8;
	or.b32  	%r103, %r102, %r73;
	add.s32 	%r104, %r68, %r103;
	ld.shared.v4.f32 	{%f703, %f704, %f705, %f706}, [%r104];
	ld.shared.v4.f32 	{%f707, %f708, %f709, %f710}, [%r104+128];
	ld.shared.v4.f32 	{%f711, %f712, %f713, %f714}, [%r80+11264];
	ld.shared.v4.f32 	{%f715, %f716, %f717, %f718}, [%r80+11328];
	fma.rn.f32 	%f719, %f703, %f711, %f639;
	fma.rn.f32 	%f720, %f703, %f712, %f640;
	fma.rn.f32 	%f721, %f703, %f713, %f641;
	fma.rn.f32 	%f722, %f703, %f714, %f642;
	fma.rn.f32 	%f723, %f703, %f715, %f643;
	fma.rn.f32 	%f724, %f703, %f716, %f644;
	fma.rn.f32 	%f725, %f703, %f717, %f645;
	fma.rn.f32 	%f726, %f703, %f718, %f646;
	fma.rn.f32 	%f727, %f704, %f711, %f647;
	fma.rn.f32 	%f728, %f704, %f712, %f648;
	fma.rn.f32 	%f729, %f704, %f713, %f649;
	fma.rn.f32 	%f730, %f704, %f714, %f650;
	fma.rn.f32 	%f731, %f704, %f715, %f651;
	fma.rn.f32 	%f732, %f704, %f716, %f652;
	fma.rn.f32 	%f733, %f704, %f717, %f653;
	fma.rn.f32 	%f734, %f704, %f718, %f654;
	fma.rn.f32 	%f735, %f705, %f711, %f655;
	fma.rn.f32 	%f736, %f705, %f712, %f656;
	fma.rn.f32 	%f737, %f705, %f713, %f657;
	fma.rn.f32 	%f738, %f705, %f714, %f658;
	fma.rn.f32 	%f739, %f705, %f715, %f659;
	fma.rn.f32 	%f740, %f705, %f716, %f660;
	fma.rn.f32 	%f741, %f705, %f717, %f661;
	fma.rn.f32 	%f742, %f705, %f718, %f662;
	fma.rn.f32 	%f743, %f706, %f711, %f663;
	fma.rn.f32 	%f744, %f706, %f712, %f664;
	fma.rn.f32 	%f745, %f706, %f713, %f665;
	fma.rn.f32 	%f746, %f706, %f714, %f666;
	fma.rn.f32 	%f747, %f706, %f715, %f667;
	fma.rn.f32 	%f748, %f706, %f716, %f668;
	fma.rn.f32 	%f749, %f706, %f717, %f669;
	fma.rn.f32 	%f750, %f706, %f718, %f670;
	fma.rn.f32 	%f751, %f707, %f711, %f671;
	fma.rn.f32 	%f752, %f707, %f712, %f672;
	fma.rn.f32 	%f753, %f707, %f713, %f673;
	fma.rn.f32 	%f754, %f707, %f714, %f674;
	fma.rn.f32 	%f755, %f707, %f715, %f675;
	fma.rn.f32 	%f756, %f707, %f716, %f676;
	fma.rn.f32 	%f757, %f707, %f717, %f677;
	fma.rn.f32 	%f758, %f707, %f718, %f678;
	fma.rn.f32 	%f759, %f708, %f711, %f679;
	fma.rn.f32 	%f760, %f708, %f712, %f680;
	fma.rn.f32 	%f761, %f708, %f713, %f681;
	fma.rn.f32 	%f762, %f708, %f714, %f682;
	fma.rn.f32 	%f763, %f708, %f715, %f683;
	fma.rn.f32 	%f764, %f708, %f716, %f684;
	fma.rn.f32 	%f765, %f708, %f717, %f685;
	fma.rn.f32 	%f766, %f708, %f718, %f686;
	fma.rn.f32 	%f767, %f709, %f711, %f687;
	fma.rn.f32 	%f768, %f709, %f712, %f688;
	fma.rn.f32 	%f769, %f709, %f713, %f689;
	fma.rn.f32 	%f770, %f709, %f714, %f690;
	fma.rn.f32 	%f771, %f709, %f715, %f691;
	fma.rn.f32 	%f772, %f709, %f716, %f692;
	fma.rn.f32 	%f773, %f709, %f717, %f693;
	fma.rn.f32 	%f774, %f709, %f718, %f694;
	fma.rn.f32 	%f775, %f710, %f711, %f695;
	fma.rn.f32 	%f776, %f710, %f712, %f696;
	fma.rn.f32 	%f777, %f710, %f713, %f697;
	fma.rn.f32 	%f778, %f710, %f714, %f698;
	fma.rn.f32 	%f779, %f710, %f715, %f699;
	fma.rn.f32 	%f780, %f710, %f716, %f700;
	fma.rn.f32 	%f781, %f710, %f717, %f701;
	fma.rn.f32 	%f782, %f710, %f718, %f702;
	ld.shared.u32 	%r105, [%r69+14448];
	shl.b32 	%r106, %r105, 8;
	or.b32  	%r107, %r106, %r73;
	add.s32 	%r108, %r68, %r107;
	ld.shared.v4.f32 	{%f783, %f784, %f785, %f786}, [%r108];
	ld.shared.v4.f32 	{%f787, %f788, %f789, %f790}, [%r108+128];
	ld.shared.v4.f32 	{%f791, %f792, %f793, %f794}, [%r80+11776];
	ld.shared.v4.f32 	{%f795, %f796, %f797, %f798}, [%r80+11840];
	fma.rn.f32 	%f799, %f783, %f791, %f719;
	fma.rn.f32 	%f800, %f783, %f792, %f720;
	fma.rn.f32 	%f801, %f783, %f793, %f721;
	fma.rn.f32 	%f802, %f783, %f794, %f722;
	fma.rn.f32 	%f803, %f783, %f795, %f723;
	fma.rn.f32 	%f804, %f783, %f796, %f724;
	fma.rn.f32 	%f805, %f783, %f797, %f725;
	fma.rn.f32 	%f806, %f783, %f798, %f726;
	fma.rn.f32 	%f807, %f784, %f791, %f727;
	fma.rn.f32 	%f808, %f784, %f792, %f728;
	fma.rn.f32 	%f809, %f784, %f793, %f729;
	fma.rn.f32 	%f810, %f784, %f794, %f730;
	fma.rn.f32 	%f811, %f784, %f795, %f731;
	fma.rn.f32 	%f812, %f784, %f796, %f732;
	fma.rn.f32 	%f813, %f784, %f797, %f733;
	fma.rn.f32 	%f814, %f784, %f798, %f734;
	fma.rn.f32 	%f815, %f785, %f791, %f735;
	fma.rn.f32 	%f816, %f785, %f792, %f736;
	fma.rn.f32 	%f817, %f785, %f793, %f737;
	fma.rn.f32 	%f818, %f785, %f794, %f738;
	fma.rn.f32 	%f819, %f785, %f795, %f739;
	fma.rn.f32 	%f820, %f785, %f796, %f740;
	fma.rn.f32 	%f821, %f785, %f797, %f741;
	fma.rn.f32 	%f822, %f785, %f798, %f742;
	fma.rn.f32 	%f823, %f786, %f791, %f743;
	fma.rn.f32 	%f824, %f786, %f792, %f744;
	fma.rn.f32 	%f825, %f786, %f793, %f745;
	fma.rn.f32 	%f826, %f786, %f794, %f746;
	fma.rn.f32 	%f827, %f786, %f795, %f747;
	fma.rn.f32 	%f828, %f786, %f796, %f748;
	fma.rn.f32 	%f829, %f786, %f797, %f749;
	fma.rn.f32 	%f830, %f786, %f798, %f750;
	fma.rn.f32 	%f831, %f787, %f791, %f751;
	fma.rn.f32 	%f832, %f787, %f792, %f752;
	fma.rn.f32 	%f833, %f787, %f793, %f753;
	fma.rn.f32 	%f834, %f787, %f794, %f754;
	fma.rn.f32 	%f835, %f787, %f795, %f755;
	fma.rn.f32 	%f836, %f787, %f796, %f756;
	fma.rn.f32 	%f837, %f787, %f797, %f757;
	fma.rn.f32 	%f838, %f787, %f798, %f758;
	fma.rn.f32 	%f839, %f788, %f791, %f759;
	fma.rn.f32 	%f840, %f788, %f792, %f760;
	fma.rn.f32 	%f841, %f788, %f793, %f761;
	fma.rn.f32 	%f842, %f788, %f794, %f762;
	fma.rn.f32 	%f843, %f788, %f795, %f763;
	fma.rn.f32 	%f844, %f788, %f796, %f764;
	fma.rn.f32 	%f845, %f788, %f797, %f765;
	fma.rn.f32 	%f846, %f788, %f798, %f766;
	fma.rn.f32 	%f847, %f789, %f791, %f767;
	fma.rn.f32 	%f848, %f789, %f792, %f768;
	fma.rn.f32 	%f849, %f789, %f793, %f769;
	fma.rn.f32 	%f850, %f789, %f794, %f770;
	fma.rn.f32 	%f851, %f789, %f795, %f771;
	fma.rn.f32 	%f852, %f789, %f796, %f772;
	fma.rn.f32 	%f853, %f789, %f797, %f773;
	fma.rn.f32 	%f854, %f789, %f798, %f774;
	fma.rn.f32 	%f855, %f790, %f791, %f775;
	fma.rn.f32 	%f856, %f790, %f792, %f776;
	fma.rn.f32 	%f857, %f790, %f793, %f777;
	fma.rn.f32 	%f858, %f790, %f794, %f778;
	fma.rn.f32 	%f859, %f790, %f795, %f779;
	fma.rn.f32 	%f860, %f790, %f796, %f780;
	fma.rn.f32 	%f861, %f790, %f797, %f781;
	fma.rn.f32 	%f862, %f790, %f798, %f782;
	ld.shared.u32 	%r109, [%r69+14464];
	shl.b32 	%r110, %r109, 8;
	or.b32  	%r111, %r110, %r73;
	add.s32 	%r112, %r68, %r111;
	ld.shared.v4.f32 	{%f863, %f864, %f865, %f866}, [%r112];
	ld.shared.v4.f32 	{%f867, %f868, %f869, %f870}, [%r112+128];
	ld.shared.v4.f32 	{%f871, %f872, %f873, %f874}, [%r80+12288];
	ld.shared.v4.f32 	{%f875, %f876, %f877, %f878}, [%r80+12352];
	fma.rn.f32 	%f879, %f863, %f871, %f799;
	fma.rn.f32 	%f880, %f863, %f872, %f800;
	fma.rn.f32 	%f881, %f863, %f873, %f801;
	fma.rn.f32 	%f882, %f863, %f874, %f802;
	fma.rn.f32 	%f883, %f863, %f875, %f803;
	fma.rn.f32 	%f884, %f863, %f876, %f804;
	fma.rn.f32 	%f885, %f863, %f877, %f805;
	fma.rn.f32 	%f886, %f863, %f878, %f806;
	fma.rn.f32 	%f887, %f864, %f871, %f807;
	fma.rn.f32 	%f888, %f864, %f872, %f808;
	fma.rn.f32 	%f889, %f864, %f873, %f809;
	fma.rn.f32 	%f890, %f864, %f874, %f810;
	fma.rn.f32 	%f891, %f864, %f875, %f811;
	fma.rn.f32 	%f892, %f864, %f876, %f812;
	fma.rn.f32 	%f893, %f864, %f877, %f813;
	fma.rn.f32 	%f894, %f864, %f878, %f814;
	fma.rn.f32 	%f895, %f865, %f871, %f815;
	fma.rn.f32 	%f896, %f865, %f872, %f816;
	fma.rn.f32 	%f897, %f865, %f873, %f817;
	fma.rn.f32 	%f898, %f865, %f874, %f818;
	fma.rn.f32 	%f899, %f865, %f875, %f819;
	fma.rn.f32 	%f900, %f865, %f876, %f820;
	fma.rn.f32 	%f901, %f865, %f877, %f821;
	fma.rn.f32 	%f902, %f865, %f878, %f822;
	fma.rn.f32 	%f903, %f866, %f871, %f823;
	fma.rn.f32 	%f904, %f866, %f872, %f824;
	fma.rn.f32 	%f905, %f866, %f873, %f825;
	fma.rn.f32 	%f906, %f866, %f874, %f826;
	fma.rn.f32 	%f907, %f866, %f875, %f827;
	fma.rn.f32 	%f908, %f866, %f876, %f828;
	fma.rn.f32 	%f909, %f866, %f877, %f829;
	fma.rn.f32 	%f910, %f866, %f878, %f830;
	fma.rn.f32 	%f911, %f867, %f871, %f831;
	fma.rn.f32 	%f912, %f867, %f872, %f832;
	fma.rn.f32 	%f913, %f867, %f873, %f833;
	fma.rn.f32 	%f914, %f867, %f874, %f834;
	fma.rn.f32 	%f915, %f867, %f875, %f835;
	fma.rn.f32 	%f916, %f867, %f876, %f836;
	fma.rn.f32 	%f917, %f867, %f877, %f837;
	fma.rn.f32 	%f918, %f867, %f878, %f838;
	fma.rn.f32 	%f919, %f868, %f871, %f839;
	fma.rn.f32 	%f920, %f868, %f872, %f840;
	fma.rn.f32 	%f921, %f868, %f873, %f841;
	fma.rn.f32 	%f922, %f868, %f874, %f842;
	fma.rn.f32 	%f923, %f868, %f875, %f843;
	fma.rn.f32 	%f924, %f868, %f876, %f844;
	fma.rn.f32 	%f925, %f868, %f877, %f845;
	fma.rn.f32 	%f926, %f868, %f878, %f846;
	fma.rn.f32 	%f927, %f869, %f871, %f847;
	fma.rn.f32 	%f928, %f869, %f872, %f848;
	fma.rn.f32 	%f929, %f869, %f873, %f849;
	fma.rn.f32 	%f930, %f869, %f874, %f850;
	fma.rn.f32 	%f931, %f869, %f875, %f851;
	fma.rn.f32 	%f932, %f869, %f876, %f852;
	fma.rn.f32 	%f933, %f869, %f877, %f853;
	fma.rn.f32 	%f934, %f869, %f878, %f854;
	fma.rn.f32 	%f935, %f870, %f871, %f855;
	fma.rn.f32 	%f936, %f870, %f872, %f856;
	fma.rn.f32 	%f937, %f870, %f873, %f857;
	fma.rn.f32 	%f938, %f870, %f874, %f858;
	fma.rn.f32 	%f939, %f870, %f875, %f859;
	fma.rn.f32 	%f940, %f870, %f876, %f860;
	fma.rn.f32 	%f941, %f870, %f877, %f861;
	fma.rn.f32 	%f942, %f870, %f878, %f862;
	ld.shared.u32 	%r113, [%r69+14480];
	shl.b32 	%r114, %r113, 8;
	or.b32  	%r115, %r114, %r73;
	add.s32 	%r116, %r68, %r115;
	ld.shared.v4.f32 	{%f943, %f944, %f945, %f946}, [%r116];
	ld.shared.v4.f32 	{%f947, %f948, %f949, %f950}, [%r116+128];
	ld.shared.v4.f32 	{%f951, %f952, %f953, %f954}, [%r80+12800];
	ld.shared.v4.f32 	{%f955, %f956, %f957, %f958}, [%r80+12864];
	fma.rn.f32 	%f959, %f943, %f951, %f879;
	fma.rn.f32 	%f960, %f943, %f952, %f880;
	fma.rn.f32 	%f961, %f943, %f953, %f881;
	fma.rn.f32 	%f962, %f943, %f954, %f882;
	fma.rn.f32 	%f963, %f943, %f955, %f883;
	fma.rn.f32 	%f964, %f943, %f956, %f884;
	fma.rn.f32 	%f965, %f943, %f957, %f885;
	fma.rn.f32 	%f966, %f943, %f958, %f886;
	fma.rn.f32 	%f967, %f944, %f951, %f887;
	fma.rn.f32 	%f968, %f944, %f952, %f888;
	fma.rn.f32 	%f969, %f944, %f953, %f889;
	fma.rn.f32 	%f970, %f944, %f954, %f890;
	fma.rn.f32 	%f971, %f944, %f955, %f891;
	fma.rn.f32 	%f972, %f944, %f956, %f892;
	fma.rn.f32 	%f973, %f944, %f957, %f893;
	fma.rn.f32 	%f974, %f944, %f958, %f894;
	fma.rn.f32 	%f975, %f945, %f951, %f895;
	fma.rn.f32 	%f976, %f945, %f952, %f896;
	fma.rn.f32 	%f977, %f945, %f953, %f897;
	fma.rn.f32 	%f978, %f945, %f954, %f898;
	fma.rn.f32 	%f979, %f945, %f955, %f899;
	fma.rn.f32 	%f980, %f945, %f956, %f900;
	fma.rn.f32 	%f981, %f945, %f957, %f901;
	fma.rn.f32 	%f982, %f945, %f958, %f902;
	fma.rn.f32 	%f983, %f946, %f951, %f903;
	fma.rn.f32 	%f984, %f946, %f952, %f904;
	fma.rn.f32 	%f985, %f946, %f953, %f905;
	fma.rn.f32 	%f986, %f946, %f954, %f906;
	fma.rn.f32 	%f987, %f946, %f955, %f907;
	fma.rn.f32 	%f988, %f946, %f956, %f908;
	fma.rn.f32 	%f989, %f946, %f957, %f909;
	fma.rn.f32 	%f990, %f946, %f958, %f910;
	fma.rn.f32 	%f991, %f947, %f951, %f911;
	fma.rn.f32 	%f992, %f947, %f952, %f912;
	fma.rn.f32 	%f993, %f947, %f953, %f913;
	fma.rn.f32 	%f994, %f947, %f954, %f914;
	fma.rn.f32 	%f995, %f947, %f955, %f915;
	fma.rn.f32 	%f996, %f947, %f956, %f916;
	fma.rn.f32 	%f997, %f947, %f957, %f917;
	fma.rn.f32 	%f998, %f947, %f958, %f918;
	fma.rn.f32 	%f999, %f948, %f951, %f919;
	fma.rn.f32 	%f1000, %f948, %f952, %f920;
	fma.rn.f32 	%f1001, %f948, %f953, %f921;
	fma.rn.f32 	%f1002, %f948, %f954, %f922;
	fma.rn.f32 	%f1003, %f948, %f955, %f923;
	fma.rn.f32 	%f1004, %f948, %f956, %f924;
	fma.rn.f32 	%f1005, %f948, %f957, %f925;
	fma.rn.f32 	%f1006, %f948, %f958, %f926;
	fma.rn.f32 	%f1007, %f949, %f951, %f927;
	fma.rn.f32 	%f1008, %f949, %f952, %f928;
	fma.rn.f32 	%f1009, %f949, %f953, %f929;
	fma.rn.f32 	%f1010, %f949, %f954, %f930;
	fma.rn.f32 	%f1011, %f949, %f955, %f931;
	fma.rn.f32 	%f1012, %f949, %f956, %f932;
	fma.rn.f32 	%f1013, %f949, %f957, %f933;
	fma.rn.f32 	%f1014, %f949, %f958, %f934;
	fma.rn.f32 	%f1015, %f950, %f951, %f935;
	fma.rn.f32 	%f1016, %f950, %f952, %f936;
	fma.rn.f32 	%f1017, %f950, %f953, %f937;
	fma.rn.f32 	%f1018, %f950, %f954, %f938;
	fma.rn.f32 	%f1019, %f950, %f955, %f939;
	fma.rn.f32 	%f1020, %f950, %f956, %f940;
	fma.rn.f32 	%f1021, %f950, %f957, %f941;
	fma.rn.f32 	%f1022, %f950, %f958, %f942;
	ld.shared.u32 	%r117, [%r69+14496];
	shl.b32 	%r118, %r117, 8;
	or.b32  	%r119, %r118, %r73;
	add.s32 	%r120, %r68, %r119;
	ld.shared.v4.f32 	{%f1023, %f1024, %f1025, %f1026}, [%r120];
	ld.shared.v4.f32 	{%f1027, %f1028, %f1029, %f1030}, [%r120+128];
	ld.shared.v4.f32 	{%f1031, %f1032, %f1033, %f1034}, [%r80+13312];
	ld.shared.v4.f32 	{%f1035, %f1036, %f1037, %f1038}, [%r80+13376];
	fma.rn.f32 	%f1039, %f1023, %f1031, %f959;
	fma.rn.f32 	%f1040, %f1023, %f1032, %f960;
	fma.rn.f32 	%f1041, %f1023, %f1033, %f961;
	fma.rn.f32 	%f1042, %f1023, %f1034, %f962;
	fma.rn.f32 	%f1043, %f1023, %f1035, %f963;
	fma.rn.f32 	%f1044, %f1023, %f1036, %f964;
	fma.rn.f32 	%f1045, %f1023, %f1037, %f965;
	fma.rn.f32 	%f1046, %f1023, %f1038, %f966;
	fma.rn.f32 	%f1047, %f1024, %f1031, %f967;
	fma.rn.f32 	%f1048, %f1024, %f1032, %f968;
	fma.rn.f32 	%f1049, %f1024, %f1033, %f969;
	fma.rn.f32 	%f1050, %f1024, %f1034, %f970;
	fma.rn.f32 	%f1051, %f1024, %f1035, %f971;
	fma.rn.f32 	%f1052, %f1024, %f1036, %f972;
	fma.rn.f32 	%f1053, %f1024, %f1037, %f973;
	fma.rn.f32 	%f1054, %f1024, %f1038, %f974;
	fma.rn.f32 	%f1055, %f1025, %f1031, %f975;
	fma.rn.f32 	%f1056, %f1025, %f1032, %f976;
	fma.rn.f32 	%f1057, %f1025, %f1033, %f977;
	fma.rn.f32 	%f1058, %f1025, %f1034, %f978;
	fma.rn.f32 	%f1059, %f1025, %f1035, %f979;
	fma.rn.f32 	%f1060, %f1025, %f1036, %f980;
	fma.rn.f32 	%f1061, %f1025, %f1037, %f981;
	fma.rn.f32 	%f1062, %f1025, %f1038, %f982;
	fma.rn.f32 	%f1063, %f1026, %f1031, %f983;
	fma.rn.f32 	%f1064, %f1026, %f1032, %f984;
	fma.rn.f32 	%f1065, %f1026, %f1033, %f985;
	fma.rn.f32 	%f1066, %f1026, %f1034, %f986;
	fma.rn.f32 	%f1067, %f1026, %f1035, %f987;
	fma.rn.f32 	%f1068, %f1026, %f1036, %f988;
	fma.rn.f32 	%f1069, %f1026, %f1037, %f989;
	fma.rn.f32 	%f1070, %f1026, %f1038, %f990;
	fma.rn.f32 	%f1071, %f1027, %f1031, %f991;
	fma.rn.f32 	%f1072, %f1027, %f1032, %f992;
	fma.rn.f32 	%f1073, %f1027, %f1033, %f993;
	fma.rn.f32 	%f1074, %f1027, %f1034, %f994;
	fma.rn.f32 	%f1075, %f1027, %f1035, %f995;
	fma.rn.f32 	%f1076, %f1027, %f1036, %f996;
	fma.rn.f32 	%f1077, %f1027, %f1037, %f997;
	fma.rn.f32 	%f1078, %f1027, %f1038, %f998;
	fma.rn.f32 	%f1079, %f1028, %f1031, %f999;
	fma.rn.f32 	%f1080, %f1028, %f1032, %f1000;
	fma.rn.f32 	%f1081, %f1028, %f1033, %f1001;
	fma.rn.f32 	%f1082, %f1028, %f1034, %f1002;
	fma.rn.f32 	%f1083, %f1028, %f1035, %f1003;
	fma.rn.f32 	%f1084, %f1028, %f1036, %f1004;
	fma.rn.f32 	%f1085, %f1028, %f1037, %f1005;
	fma.rn.f32 	%f1086, %f1028, %f1038, %f1006;
	fma.rn.f32 	%f1087, %f1029, %f1031, %f1007;
	fma.rn.f32 	%f1088, %f1029, %f1032, %f1008;
	fma.rn.f32 	%f1089, %f1029, %f1033, %f1009;
	fma.rn.f32 	%f1090, %f1029, %f1034, %f1010;
	fma.rn.f32 	%f1091, %f1029, %f1035, %f1011;
	fma.rn.f32 	%f1092, %f1029, %f1036, %f1012;
	fma.rn.f32 	%f1093, %f1029, %f1037, %f1013;
	fma.rn.f32 	%f1094, %f1029, %f1038, %f1014;
	fma.rn.f32 	%f1095, %f1030, %f1031, %f1015;
	fma.rn.f32 	%f1096, %f1030, %f1032, %f1016;
	fma.rn.f32 	%f1097, %f1030, %f1033, %f1017;
	fma.rn.f32 	%f1098, %f1030, %f1034, %f1018;
	fma.rn.f32 	%f1099, %f1030, %f1035, %f1019;
	fma.rn.f32 	%f1100, %f1030, %f1036, %f1020;
	fma.rn.f32 	%f1101, %f1030, %f1037, %f1021;
	fma.rn.f32 	%f1102, %f1030, %f1038, %f1022;
	ld.shared.u32 	%r121, [%r69+14512];
	shl.b32 	%r122, %r121, 8;
	or.b32  	%r123, %r122, %r73;
	add.s32 	%r124, %r68, %r123;
	ld.shared.v4.f32 	{%f1103, %f1104, %f1105, %f1106}, [%r124];
	ld.shared.v4.f32 	{%f1107, %f1108, %f1109, %f1110}, [%r124+128];
	ld.shared.v4.f32 	{%f1111, %f1112, %f1113, %f1114}, [%r80+13824];
	ld.shared.v4.f32 	{%f1115, %f1116, %f1117, %f1118}, [%r80+13888];
	fma.rn.f32 	%f1246, %f1103, %f1111, %f1039;
	fma.rn.f32 	%f1245, %f1103, %f1112, %f1040;
	fma.rn.f32 	%f1244, %f1103, %f1113, %f1041;
	fma.rn.f32 	%f1243, %f1103, %f1114, %f1042;
	fma.rn.f32 	%f1242, %f1103, %f1115, %f1043;
	fma.rn.f32 	%f1241, %f1103, %f1116, %f1044;
	fma.rn.f32 	%f1240, %f1103, %f1117, %f1045;
	fma.rn.f32 	%f1239, %f1103, %f1118, %f1046;
	fma.rn.f32 	%f1238, %f1104, %f1111, %f1047;
	fma.rn.f32 	%f1237, %f1104, %f1112, %f1048;
	fma.rn.f32 	%f1236, %f1104, %f1113, %f1049;
	fma.rn.f32 	%f1235, %f1104, %f1114, %f1050;
	fma.rn.f32 	%f1234, %f1104, %f1115, %f1051;
	fma.rn.f32 	%f1233, %f1104, %f1116, %f1052;
	fma.rn.f32 	%f1232, %f1104, %f1117, %f1053;
	fma.rn.f32 	%f1231, %f1104, %f1118, %f1054;
	fma.rn.f32 	%f1230, %f1105, %f1111, %f1055;
	fma.rn.f32 	%f1229, %f1105, %f1112, %f1056;
	fma.rn.f32 	%f1228, %f1105, %f1113, %f1057;
	fma.rn.f32 	%f1227, %f1105, %f1114, %f1058;
	fma.rn.f32 	%f1226, %f1105, %f1115, %f1059;
	fma.rn.f32 	%f1225, %f1105, %f1116, %f1060;
	fma.rn.f32 	%f1224, %f1105, %f1117, %f1061;
	fma.rn.f32 	%f1223, %f1105, %f1118, %f1062;
	fma.rn.f32 	%f1222, %f1106, %f1111, %f1063;
	fma.rn.f32 	%f1221, %f1106, %f1112, %f1064;
	fma.rn.f32 	%f1220, %f1106, %f1113, %f1065;
	fma.rn.f32 	%f1219, %f1106, %f1114, %f1066;
	fma.rn.f32 	%f1218, %f1106, %f1115, %f1067;
	fma.rn.f32 	%f1217, %f1106, %f1116, %f1068;
	fma.rn.f32 	%f1216, %f1106, %f1117, %f1069;
	fma.rn.f32 	%f1215, %f1106, %f1118, %f1070;
	fma.rn.f32 	%f1214, %f1107, %f1111, %f1071;
	fma.rn.f32 	%f1213, %f1107, %f1112, %f1072;
	fma.rn.f32 	%f1212, %f1107, %f1113, %f1073;
	fma.rn.f32 	%f1211, %f1107, %f1114, %f1074;
	fma.rn.f32 	%f1210, %f1107, %f1115, %f1075;
	fma.rn.f32 	%f1209, %f1107, %f1116, %f1076;
	fma.rn.f32 	%f1208, %f1107, %f1117, %f1077;
	fma.rn.f32 	%f1207, %f1107, %f1118, %f1078;
	fma.rn.f32 	%f1206, %f1108, %f1111, %f1079;
	fma.rn.f32 	%f1205, %f1108, %f1112, %f1080;
	fma.rn.f32 	%f1204, %f1108, %f1113, %f1081;
	fma.rn.f32 	%f1203, %f1108, %f1114, %f1082;
	fma.rn.f32 	%f1202, %f1108, %f1115, %f1083;
	fma.rn.f32 	%f1201, %f1108, %f1116, %f1084;
	fma.rn.f32 	%f1200, %f1108, %f1117, %f1085;
	fma.rn.f32 	%f1199, %f1108, %f1118, %f1086;
	fma.rn.f32 	%f1198, %f1109, %f1111, %f1087;
	fma.rn.f32 	%f1197, %f1109, %f1112, %f1088;
	fma.rn.f32 	%f1196, %f1109, %f1113, %f1089;
	fma.rn.f32 	%f1195, %f1109, %f1114, %f1090;
	fma.rn.f32 	%f1194, %f1109, %f1115, %f1091;
	fma.rn.f32 	%f1193, %f1109, %f1116, %f1092;
	fma.rn.f32 	%f1192, %f1109, %f1117, %f1093;
	fma.rn.f32 	%f1191, %f1109, %f1118, %f1094;
	fma.rn.f32 	%f1190, %f1110, %f1111, %f1095;
	fma.rn.f32 	%f1189, %f1110, %f1112, %f1096;
	fma.rn.f32 	%f1188, %f1110, %f1113, %f1097;
	fma.rn.f32 	%f1187, %f1110, %f1114, %f1098;
	fma.rn.f32 	%f1186, %f1110, %f1115, %f1099;
	fma.rn.f32 	%f1185, %f1110, %f1116, %f1100;
	fma.rn.f32 	%f1184, %f1110, %f1117, %f1101;
	fma.rn.f32 	%f1183, %f1110, %f1118, %f1102;
	bar.sync 	0;
	add.s32 	%r158, %r158, 12;
	shl.b32 	%r125, %r149, 5;
	add.s32 	%r157, %r157, %r125;
	add.s32 	%r156, %r156, 48;
	mad.lo.s32 	%r155, %r151, 12, %r155;
	setp.lt.s32 	%p3, %r158, %r154;
	@%p3 bra 	$L__BB1_2;
$L__BB1_5:
	ld.param.u32 	%r152, [_Z6nmGEMMILi64ELi128ELi32ELi12ELi8ELi8EEvPfS0_PiS0_iiii_param_5];
	ld.param.u64 	%rd64, [_Z6nmGEMMILi64ELi128ELi32ELi12ELi8ELi8EEvPfS0_PiS0_iiii_param_3];
	mov.u32 	%r126, %ctaid.y;
	shl.b32 	%r127, %r126, 6;
	mov.u32 	%r128, %tid.y;
	mov.u32 	%r129, %ntid.x;
	mov.u32 	%r130, %tid.x;
	mad.lo.s32 	%r131, %r128, %r129, %r130;
	shl.b32 	%r132, %r131, 1;
	and.b32  	%r133, %r132, 28;
	or.b32  	%r134, %r133, %r127;
	mov.u32 	%r135, %ctaid.x;
	shl.b32 	%r136, %r135, 7;
	shr.u32 	%r137, %r131, 1;
	and.b32  	%r138, %r137, 8;
	and.b32  	%r139, %r131, 4194272;
	or.b32  	%r140, %r138, %r139;
	shl.b32 	%r141, %r131, 2;
	and.b32  	%r142, %r141, 4;
	or.b32  	%r143, %r140, %r142;
	add.s32 	%r144, %r143, %r136;
	cvta.to.global.u64 	%rd49, %rd64;
	mad.lo.s32 	%r145, %r134, %r152, %r144;
	mul.wide.s32 	%rd50, %r145, 4;
	add.s64 	%rd51, %rd49, %rd50;
	st.global.v4.f32 	[%rd51], {%f1246, %f1245, %f1244, %f1243};
	st.global.v4.f32 	[%rd51+64], {%f1242, %f1241, %f1240, %f1239};
	shl.b32 	%r146, %r152, 5;
	add.s32 	%r147, %r145, %r146;
	mul.wide.s32 	%rd52, %r147, 4;
	add.s64 	%rd53, %rd49, %rd52;
	st.global.v4.f32 	[%rd53], {%f1214, %f1213, %f1212, %f1211};
	st.global.v4.f32 	[%rd53+64], {%f1210, %f1209, %f1208, %f1207};
	mul.wide.s32 	%rd54, %r152, 4;
	add.s64 	%rd55, %rd51, %rd54;
	st.global.v4.f32 	[%rd55], {%f1238, %f1237, %f1236, %f1235};
	st.global.v4.f32 	[%rd55+64], {%f1234, %f1233, %f1232, %f1231};
	add.s64 	%rd56, %rd53, %rd54;
	st.global.v4.f32 	[%rd56], {%f1206, %f1205, %f1204, %f1203};
	st.global.v4.f32 	[%rd56+64], {%f1202, %f1201, %f1200, %f1199};
	add.s64 	%rd57, %rd55, %rd54;
	st.global.v4.f32 	[%rd57], {%f1230, %f1229, %f1228, %f1227};
	st.global.v4.f32 	[%rd57+64], {%f1226, %f1225, %f1224, %f1223};
	add.s64 	%rd58, %rd56, %rd54;
	st.global.v4.f32 	[%rd58], {%f1198, %f1197, %f1196, %f1195};
	st.global.v4.f32 	[%rd58+64], {%f1194, %f1193, %f1192, %f1191};
	add.s64 	%rd59, %rd57, %rd54;
	st.global.v4.f32 	[%rd59], {%f1222, %f1221, %f1220, %f1219};
	st.global.v4.f32 	[%rd59+64], {%f1218, %f1217, %f1216, %f1215};
	add.s64 	%rd60, %rd58, %rd54;
	st.global.v4.f32 	[%rd60], {%f1190, %f1189, %f1188, %f1187};
	st.global.v4.f32 	[%rd60+64], {%f1186, %f1185, %f1184, %f1183};
	ret;

}


// ===== COMPILED SASS (sm_100) =====

	.target	sm_100

	.elftype	@"ET_EXEC"


//--------------------- .note.nv.tkinfo           --------------------------
	.section	.note.nv.tkinfo,"",@"SHT_NOTE"
	.sectionflags	@"SHF_NOTE_NV_TKINFO"
	.tkinfo
        /*0018*/ 	.word	0x00000002
        /*0030*/ 	.string	""
        /*0030*/ 	.string	"ptxas"
        /*0030*/ 	.string	"Cuda compilation tools, release 13.0, V13.0.88"
        /*0030*/ 	.string	"Build cuda_13.0.r13.0/compiler.36424714_0"
        /*0030*/ 	.string	"-arch sm_100 -m 64 "



//--------------------- .note.nv.cuinfo           --------------------------
	.section	.note.nv.cuinfo,"",@"SHT_NOTE"
	.sectionflags	@"SHF_NOTE_NV_CUINFO"
        /*0018*/ 	.short	0x0002
        /*001a*/ 	.short	0x0064
        /*001c*/ 	.short	0x0082
	.zero		2


//--------------------- .nv.info                  --------------------------
	.section	.nv.info,"",@"SHT_CUDA_INFO"
	.align	4


	//----- nvinfo : EIATTR_REGCOUNT
	.align		4
        /*0000*/ 	.byte	0x04, 0x2f
        /*0002*/ 	.short	(.L_1 - .L_0)
	.align		4
.L_0:
        /*0004*/ 	.word	index@(_Z6nmGEMMILi64ELi128ELi32ELi16ELi8ELi8EEvPfS0_PiS0_iiii)
        /*0008*/ 	.word	0x0000007f


	//----- nvinfo : EIATTR_FRAME_SIZE
	.align		4
.L_1:
        /*000c*/ 	.byte	0x04, 0x11
        /*000e*/ 	.short	(.L_3 - .L_2)
	.align		4
.L_2:
        /*0010*/ 	.word	index@(_Z6nmGEMMILi64ELi128ELi32ELi16ELi8ELi8EEvPfS0_PiS0_iiii)
        /*0014*/ 	.word	0x00000000


	//----- nvinfo : EIATTR_REGCOUNT
	.align		4
.L_3:
        /*0018*/ 	.byte	0x04, 0x2f
        /*001a*/ 	.short	(.L_5 - .L_4)
	.align		4
.L_4:
        /*001c*/ 	.word	index@(_Z6nmGEMMILi64ELi128ELi32ELi12ELi8ELi8EEvPfS0_PiS0_iiii)
        /*0020*/ 	.word	0x0000007f


	//----- nvinfo : EIATTR_FRAME_SIZE
	.align		4
.L_5:
        /*0024*/ 	.byte	0x04, 0x11
        /*0026*/ 	.short	(.L_7 - .L_6)
	.align		4
.L_6:
        /*0028*/ 	.word	index@(_Z6nmGEMMILi64ELi128ELi32ELi12ELi8ELi8EEvPfS0_PiS0_iiii)
        /*002c*/ 	.word	0x00000000


	//----- nvinfo : EIATTR_MIN_STACK_SIZE
	.align		4
.L_7:
        /*0030*/ 	.byte	0x04, 0x12
        /*0032*/ 	.short	(.L_9 - .L_8)
	.align		4
.L_8:
        /*0034*/ 	.word	index@(_Z6nmGEMMILi64ELi128ELi32ELi12ELi8ELi8EEvPfS0_PiS0_iiii)
        /*0038*/ 	.word	0x00000000


	//----- nvinfo : EIATTR_MIN_STACK_SIZE
	.align		4
.L_9:
        /*003c*/ 	.byte	0x04, 0x12
        /*003e*/ 	.short	(.L_11 - .L_10)
	.align		4
.L_10:
        /*0040*/ 	.word	index@(_Z6nmGEMMILi64ELi128ELi32ELi16ELi8ELi8EEvPfS0_PiS0_iiii)
        /*0044*/ 	.word	0x00000000
.L_11:


//--------------------- .nv.compat                --------------------------
	.section	.nv.compat,"",@"SHT_CUDA_COMPAT_INFO"
	.align	4
        /*0000*/ 	.byte	0x02, 0x09, 0x00, 0x00, 0x02, 0x02, 0x01, 0x00, 0x02, 0x05, 0x05, 0x00, 0x03, 0x07, 0x01, 0x01
        /*0010*/ 	.byte	0x02, 0x03, 0x00, 0x00, 0x02, 0x06, 0x01, 0x00, 0x04, 0x0b, 0x08, 0x00, 0x09, 0x00, 0x00, 0x00
        /*0020*/ 	.byte	0x00, 0x00, 0x00, 0x00


//--------------------- .nv.info._Z6nmGEMMILi64ELi128ELi32ELi12ELi8ELi8EEvPfS0_PiS0_iiii --------------------------
	.section	.nv.info._Z6nmGEMMILi64ELi128ELi32ELi12ELi8ELi8EEvPfS0_PiS0_iiii,"",@"SHT_CUDA_INFO"
	.sectionflags	@""
	.align	4


	//----- nvinfo : EIATTR_CUDA_API_VERSION
	.align		4
        /*0000*/ 	.byte	0x04, 0x37
        /*0002*/ 	.short	(.L_13 - .L_12)
.L_12:
        /*0004*/ 	.word	0x00000082


	//----- nvinfo : EIATTR_KPARAM_INFO
	.align		4
.L_13:
        /*0008*/ 	.byte	0x04, 0x17
        /*000a*/ 	.short	(.L_15 - .L_14)
.L_14:
        /*000c*/ 	.word	0x00000000
        /*0010*/ 	.short	0x0007
        /*0012*/ 	.short	0x002c
        /*0014*/ 	.byte	0x00, 0xf0, 0x11, 0x00


	//----- nvinfo : EIATTR_KPARAM_INFO
	.align		4
.L_15:
        /*0018*/ 	.byte	0x04, 0x17
        /*001a*/ 	.short	(.L_17 - .L_16)
.L_16:
        /*001c*/ 	.word	0x00000000
        /*0020*/ 	.short	0x0006
        /*0022*/ 	.short	0x0028
        /*0024*/ 	.byte	0x00, 0xf0, 0x11, 0x00


	//----- nvinfo : EIATTR_KPARAM_INFO
	.align		4
.L_17:
        /*0028*/ 	.byte	0x04, 0x17
        /*002a*/ 	.short	(.L_19 - .L_18)
.L_18:
        /*002c*/ 	.word	0x00000000
        /*0030*/ 	.short	0x0005
        /*0032*/ 	.short	0x0024
        /*0034*/ 	.byte	0x00, 0xf0, 0x11, 0x00


	//----- nvinfo : EIATTR_KPARAM_INFO
	.align		4
.L_19:
        /*0038*/ 	.byte	0x04, 0x17
        /*003a*/ 	.short	(.L_21 - .L_20)
.L_20:
        /*003c*/ 	.word	0x00000000
        /*0040*/ 	.short	0x0004
        /*0042*/ 	.short	0x0020
        /*0044*/ 	.byte	0x00, 0xf0, 0x11, 0x00


	//----- nvinfo : EIATTR_KPARAM_INFO
	.align		4
.L_21:
        /*0048*/ 	.byte	0x04, 0x17
        /*004a*/ 	.short	(.L_23 - .L_22)
.L_22:
        /*004c*/ 	.word	0x00000000
        /*0050*/ 	.short	0x0003
        /*0052*/ 	.short	0x0018
        /*0054*/ 	.byte	0x00, 0xf5, 0x21, 0x00


	//----- nvinfo : EIATTR_KPARAM_INFO
	.align		4
.L_23:
        /*0058*/ 	.byte	0x04, 0x17
        /*005a*/ 	.short	(.L_25 - .L_24)
.L_24:
        /*005c*/ 	.word	0x00000000
        /*0060*/ 	.short	0x0002
        /*0062*/ 	.short	0x0010
        /*0064*/ 	.byte	0x00, 0xf5, 0x21, 0x00


	//----- nvinfo : EIATTR_KPARAM_INFO
	.align		4
.L_25:
        /*0068*/ 	.byte	0x04, 0x17
        /*006a*/ 	.short	(.L_27 - .L_26)
.L_26:
        /*006c*/ 	.word	0x00000000
        /*0070*/ 	.short	0x0001
        /*0072*/ 	.short	0x0008
        /*0074*/ 	.byte	0x00, 0xf5, 0x21, 0x00


	//----- nvinfo : EIATTR_KPARAM_INFO
	.align		4
.L_27:
        /*0078*/ 	.byte	0x04, 0x17
        /*007a*/ 	.short	(.L_29 - .L_28)
.L_28:
        /*007c*/ 	.word	0x00000000
        /*0080*/ 	.short	0x0000
        /*0082*/ 	.short	0x0000
        /*0084*/ 	.byte	0x00, 0xf5, 0x21, 0x00


	//----- nvinfo : EIATTR_SPARSE_MMA_MASK
	.align		4
.L_29:
        /*0088*/ 	.byte	0x03, 0x50
        /*008a*/ 	.short	0x0000


	//----- nvinfo : EIATTR_MAXREG_COUNT
	.align		4
        /*008c*/ 	.byte	0x03, 0x1b
        /*008e*/ 	.short	0x00ff


	//----- nvinfo : EIATTR_NUM_BARRIERS
	.align		4
        /*0090*/ 	.byte	0x02, 0x4c
        /*0092*/ 	.byte	0x01
	.zero		1


	//----- nvinfo : EIATTR_MERCURY_ISA_VERSION
	.align		4
        /*0094*/ 	.byte	0x03, 0x5f
        /*0096*/ 	.short	0x0101


	//----- nvinfo : EIATTR_VRC_CTA_INIT_COUNT
	.align		4
        /*0098*/ 	.byte	0x02, 0x4a
	.zero		1
	.zero		1


	//----- nvinfo : EIATTR_EXIT_INSTR_OFFSETS
	.align		4
        /*009c*/ 	.byte	0x04, 0x1c
        /*009e*/ 	.short	(.L_31 - .L_30)


	//   ....[0]....
.L_30:
        /*00a0*/ 	.word	0x000041f0


	//----- nvinfo : EIATTR_CRS_STACK_SIZE
	.align		4
.L_31:
        /*00a4*/ 	.byte	0x04, 0x1e
        /*00a6*/ 	.short	(.L_33 - .L_32)
.L_32:
        /*00a8*/ 	.word	0x00000000


	//----- nvinfo : EIATTR_CBANK_PARAM_SIZE
	.align		4
.L_33:
        /*00ac*/ 	.byte	0x03, 0x19
        /*00ae*/ 	.short	0x0030


	//----- nvinfo : EIATTR_PARAM_CBANK
	.align		4
        /*00b0*/ 	.byte	0x04, 0x0a
        /*00b2*/ 	.short	(.L_35 - .L_34)
	.align		4
.L_34:
        /*00b4*/ 	.word	index@(.nv.constant0._Z6nmGEMMILi64ELi128ELi32ELi12ELi8ELi8EEvPfS0_PiS0_iiii)
        /*00b8*/ 	.short	0x0380
        /*00ba*/ 	.short	0x0030


	//----- nvinfo : EIATTR_SW_WAR
	.align		4
.L_35:
        /*00bc*/ 	.byte	0x04, 0x36
        /*00be*/ 	.short	(.L_37 - .L_36)
.L_36:
        /*00c0*/ 	.word	0x00000008
.L_37:


//--------------------- .nv.info._Z6nmGEMMILi64ELi128ELi32ELi16ELi8ELi8EEvPfS0_PiS0_iiii --------------------------
	.section	.nv.info._Z6nmGEMMILi64ELi128ELi32ELi16ELi8ELi8EEvPfS0_PiS0_iiii,"",@"SHT_CUDA_INFO"
	.sectionflags	@""
	.align	4


	//----- nvinfo : EIATTR_CUDA_API_VERSION
	.align		4
        /*0000*/ 	.byte	0x04, 0x37
        /*0002*/ 	.short	(.L_39 - .L_38)
.L_38:
        /*0004*/ 	.word	0x00000082


	//----- nvinfo : EIATTR_KPARAM_INFO
	.align		4
.L_39:
        /*0008*/ 	.byte	0x04, 0x17
        /*000a*/ 	.short	(.L_41 - .L_40)
.L_40:
        /*000c*/ 	.word	0x00000000
        /*0010*/ 	.short	0x0007
        /*0012*/ 	.short	0x002c
        /*0014*/ 	.byte	0x00, 0xf0, 0x11, 0x00


	//----- nvinfo : EIATTR_KPARAM_INFO
	.align		4
.L_41:
        /*0018*/ 	.byte	0x04, 0x17
        /*001a*/ 	.short	(.L_43 - .L_42)
.L_42:
        /*001c*/ 	.word	0x00000000
        /*0020*/ 	.short	0x0006
        /*0022*/ 	.short	0x0028
        /*0024*/ 	.byte	0x00, 0xf0, 0x11, 0x00


	//----- nvinfo : EIATTR_KPARAM_INFO
	.align		4
.L_43:
        /*0028*/ 	.byte	0x04, 0x17
        /*002a*/ 	.short	(.L_45 - .L_44)
.L_44:
        /*002c*/ 	.word	0x00000000
        /*0030*/ 	.short	0x0005
        /*0032*/ 	.short	0x0024
        /*0034*/ 	.byte	0x00, 0xf0, 0x11, 0x00


	//----- nvinfo : EIATTR_KPARAM_INFO
	.align		4
.L_45:
        /*0038*/ 	.byte	0x04, 0x17
        /*003a*/ 	.short	(.L_47 - .L_46)
.L_46:
        /*003c*/ 	.word	0x00000000
        /*0040*/ 	.short	0x0004
        /*0042*/ 	.short	0x0020
        /*0044*/ 	.byte	0x00, 0xf0, 0x11, 0x00


	//----- nvinfo : EIATTR_KPARAM_INFO
	.align		4
.L_47:
        /*0048*/ 	.byte	0x04, 0x17
        /*004a*/ 	.short	(.L_49 - .L_48)
.L_48:
        /*004c*/ 	.word	0x00000000
        /*0050*/ 	.short	0x0003
        /*0052*/ 	.short	0x0018
        /*0054*/ 	.byte	0x00, 0xf5, 0x21, 0x00


	//----- nvinfo : EIATTR_KPARAM_INFO
	.align		4
.L_49:
        /*0058*/ 	.byte	0x04, 0x17
        /*005a*/ 	.short	(.L_51 - .L_50)
.L_50:
        /*005c*/ 	.word	0x00000000
        /*0060*/ 	.short	0x0002
        /*0062*/ 	.short	0x0010
        /*0064*/ 	.byte	0x00, 0xf5, 0x21, 0x00


	//----- nvinfo : EIATTR_KPARAM_INFO
	.align		4
.L_51:
        /*0068*/ 	.byte	0x04, 0x17
        /*006a*/ 	.short	(.L_53 - .L_52)
.L_52:
        /*006c*/ 	.word	0x00000000
        /*0070*/ 	.short	0x0001
        /*0072*/ 	.short	0x0008
        /*0074*/ 	.byte	0x00, 0xf5, 0x21, 0x00


	//----- nvinfo : EIATTR_KPARAM_INFO
	.align		4
.L_53:
        /*0078*/ 	.byte	0x04, 0x17
        /*007a*/ 	.short	(.L_55 - .L_54)
.L_54:
        /*007c*/ 	.word	0x00000000
        /*0080*/ 	.short	0x0000
        /*0082*/ 	.short	0x0000
        /*0084*/ 	.byte	0x00, 0xf5, 0x21, 0x00


	//----- nvinfo : EIATTR_SPARSE_MMA_MASK
	.align		4
.L_55:
        /*0088*/ 	.byte	0x03, 0x50
        /*008a*/ 	.short	0x0000


	//----- nvinfo : EIATTR_MAXREG_COUNT
	.align		4
        /*008c*/ 	.byte	0x03, 0x1b
        /*008e*/ 	.short	0x00ff


	//----- nvinfo : EIATTR_NUM_BARRIERS
	.align		4
        /*0090*/ 	.byte	0x02, 0x4c
        /*0092*/ 	.byte	0x01
	.zero		1


	//----- nvinfo : EIATTR_MERCURY_ISA_VERSION
	.align		4
        /*0094*/ 	.byte	0x03, 0x5f
        /*0096*/ 	.short	0x0101


	//----- nvinfo : EIATTR_VRC_CTA_INIT_COUNT
	.align		4
        /*0098*/ 	.byte	0x02, 0x4a
	.zero		1
	.zero		1


	//----- nvinfo : EIATTR_EXIT_INSTR_OFFSETS
	.align		4
        /*009c*/ 	.byte	0x04, 0x1c
        /*009e*/ 	.short	(.L_57 - .L_56)


	//   ....[0]....
.L_56:
        /*00a0*/ 	.word	0x00005200


	//----- nvinfo : EIATTR_CBANK_PARAM_SIZE
	.align		4
.L_57:
        /*00a4*/ 	.byte	0x03, 0x19
        /*00a6*/ 	.short	0x0030


	//----- nvinfo : EIATTR_PARAM_CBANK
	.align		4
        /*00a8*/ 	.byte	0x04, 0x0a
        /*00aa*/ 	.short	(.L_59 - .L_58)
	.align		4
.L_58:
        /*00ac*/ 	.word	index@(.nv.constant0._Z6nmGEMMILi64ELi128ELi32ELi16ELi8ELi8EEvPfS0_PiS0_iiii)
        /*00b0*/ 	.short	0x0380
        /*00b2*/ 	.short	0x0030


	//----- nvinfo : EIATTR_SW_WAR
	.align		4
.L_59:
        /*00b4*/ 	.byte	0x04, 0x36
        /*00b6*/ 	.short	(.L_61 - .L_60)
.L_60:
        /*00b8*/ 	.word	0x00000008
.L_61:


//--------------------- .nv.callgraph             --------------------------
	.section	.nv.callgraph,"",@"SHT_CUDA_CALLGRAPH"
	.align	4
	.sectionentsize	8
	.align		4
        /*0000*/ 	.word	0x00000000
	.align		4
        /*0004*/ 	.word	0xffffffff
	.align		4
        /*0008*/ 	.word	0x00000000
	.align		4
        /*000c*/ 	.word	0xfffffffe
	.align		4
        /*0010*/ 	.word	0x00000000
	.align		4
        /*0014*/ 	.word	0xfffffffd
	.align		4
        /*0018*/ 	.word	0x00000000
	.align		4
        /*001c*/ 	.word	0xfffffffc


//--------------------- .text._Z6nmGEMMILi64ELi128ELi32ELi12ELi8ELi8EEvPfS0_PiS0_iiii --------------------------
	.section	.text._Z6nmGEMMILi64ELi128ELi32ELi12ELi8ELi8EEvPfS0_PiS0_iiii,"ax",@progbits
	.align	128
        .global         _Z6nmGEMMILi64ELi128ELi32ELi12ELi8ELi8EEvPfS0_PiS0_iiii
        .type           _Z6nmGEMMILi64ELi128ELi32ELi12ELi8ELi8EEvPfS0_PiS0_iiii,@function
        .size           _Z6nmGEMMILi64ELi128ELi32ELi12ELi8ELi8EEvPfS0_PiS0_iiii,(.L_x_8 - _Z6nmGEMMILi64ELi128ELi32ELi12ELi8ELi8EEvPfS0_PiS0_iiii)
        .other          _Z6nmGEMMILi64ELi128ELi32ELi12ELi8ELi8EEvPfS0_PiS0_iiii,@"STO_CUDA_ENTRY STV_DEFAULT"
_Z6nmGEMMILi64ELi128ELi32ELi12ELi8ELi8EEvPfS0_PiS0_iiii:
.text._Z6nmGEMMILi64ELi128ELi32ELi12ELi8ELi8EEvPfS0_PiS0_iiii:
[----:B------:R-:W-:Y:S01]  /*0000*/  LDC R1, c[0x0][0x37c] ;  /* 0x0000df00ff017b82 */ /* 0x000fe20000000800 */
[----:B------:R-:W0:Y:S01]  /*0010*/  LDCU UR4, c[0x0][0x3ac] ;  /* 0x00007580ff0477ac */ /* 0x000e220008000800 */
[----:B------:R-:W-:Y:S02]  /*0020*/  CS2R R66, SRZ ;  /* 0x0000000000427805 */ /* 0x000fe4000001ff00 */
[----:B------:R-:W-:Y:S02]  /*0030*/  CS2R R64, SRZ ;  /* 0x0000000000407805 */ /* 0x000fe4000001ff00 */
[----:B------:R-:W-:Y:S02]  /*0040*/  CS2R R62, SRZ ;  /* 0x00000000003e7805 */ /* 0x000fe4000001ff00 */
[----:B------:R-:W-:Y:S02]  /*0050*/  CS2R R60, SRZ ;  /* 0x00000000003c7805 */ /* 0x000fe4000001ff00 */
[----:B------:R-:W-:-:S02]  /*0060*/  CS2R R58, SRZ ;  /* 0x00000000003a7805 */ /* 0x000fc4000001ff00 */
[----:B------:R-:W-:Y:S02]  /*0070*/  CS2R R56, SRZ ;  /* 0x0000000000387805 */ /* 0x000fe4000001ff00 */
        /* <DEDUP_REMOVED lines=10> */
[----:B------:R-:W-:Y:S01]  /*0120*/  CS2R R34, SRZ ;  /* 0x0000000000227805 */ /* 0x000fe2000001ff00 */
[----:B0-----:R-:W-:Y:S01]  /*0130*/  UISETP.GE.AND UP0, UPT, UR4, 0x1, UPT ;  /* 0x000000010400788c */ /* 0x001fe2000bf06270 */
        /* <DEDUP_REMOVED lines=14> */
[----:B------:R-:W-:Y:S01]  /*0220*/  CS2R R4, SRZ ;  /* 0x0000000000047805 */ /* 0x000fe2000001ff00 */
[----:B------:R-:W0:Y:S01]  /*0230*/  LDCU.64 UR16, c[0x0][0x358] ;  /* 0x00006b00ff1077ac */ /* 0x000e220008000a00 */
[----:B------:R-:W-:Y:S05]  /*0240*/  BRA.U !UP0, `(.L_x_0) ;  /* 0x0000003d083c7547 */ /* 0x000fea000b800000 */
[----:B------:R-:W1:Y:S01]  /*0250*/  S2R R0, SR_TID.Y ;  /* 0x0000000000007919 */ /* 0x000e620000002200 */
[----:B------:R-:W1:Y:S01]  /*0260*/  LDCU UR6, c[0x0][0x360] ;  /* 0x00006c00ff0677ac */ /* 0x000e620008000800 */
[----:B------:R-:W2:Y:S01]  /*0270*/  S2UR UR5, SR_CTAID.X ;  /* 0x00000000000579c3 */ /* 0x000ea20000002500 */
[----:B------:R-:W-:Y:S01]  /*0280*/  HFMA2 R67, -RZ, RZ, 0, 0 ;  /* 0x00000000ff437431 */ /* 0x000fe200000001ff */
[----:B------:R-:W1:Y:S01]  /*0290*/  S2R R3, SR_TID.X ;  /* 0x0000000000037919 */ /* 0x000e620000002100 */
[----:B------:R-:W-:Y:S01]  /*02a0*/  UMOV UR4, 0x400 ;  /* 0x0000040000047882 */ /* 0x000fe20000000000 */
[----:B------:R-:W3:Y:S04]  /*02b0*/  LDCU UR22, c[0x0][0x3ac] ;  /* 0x00007580ff1677ac */ /* 0x000ee80008000800 */
[----:B------:R-:W4:Y:S01]  /*02c0*/  LDC.64 R68, c[0x0][0x3a0] ;  /* 0x0000e800ff447b82 */ /* 0x000f220000000a00 */
[----:B------:R-:W0:Y:S01]  /*02d0*/  LDCU.64 UR20, c[0x0][0x3a0] ;  /* 0x00007400ff1477ac */ /* 0x000e220008000a00 */
[----:B------:R-:W0:Y:S06]  /*02e0*/  LDCU.64 UR18, c[0x0][0x390] ;  /* 0x00007200ff1277ac */ /* 0x000e2c0008000a00 */
[----:B------:R-:W5:Y:S01]  /*02f0*/  S2UR UR8, SR_CgaCtaId ;  /* 0x00000000000879c3 */ /* 0x000f620000008800 */
[----:B------:R-:W0:Y:S01]  /*0300*/  LDCU.128 UR12, c[0x0][0x380] ;  /* 0x00007000ff0c77ac */ /* 0x000e220008000c00 */
[----:B------:R-:W-:-:S06]  /*0310*/  UMOV UR7, URZ ;  /* 0x000000ff00077c82 */ /* 0x000fcc0008000000 */
[----:B------:R-:W0:Y:S01]  /*0320*/  S2UR UR11, SR_CTAID.Y ;  /* 0x00000000000b79c3 */ /* 0x000e220000002600 */
[----:B--2---:R-:W-:-:S06]  /*0330*/  USHF.L.U32 UR5, UR5, 0x7, URZ ;  /* 0x0000000705057899 */ /* 0x004fcc00080006ff */
[----:B------:R-:W-:Y:S01]  /*0340*/  MOV R90, UR5 ;  /* 0x00000005005a7c02 */ /* 0x000fe20008000f00 */
[----:B------:R-:W-:Y:S01]  /*0350*/  UMOV UR5, URZ ;  /* 0x000000ff00057c82 */ /* 0x000fe20008000000 */
[----:B-1----:R-:W-:Y:S01]  /*0360*/  IMAD R0, R0, UR6, R3 ;  /* 0x0000000600007c24 */ /* 0x002fe2000f8e0203 */
[----:B------:R-:W-:-:S04]  /*0370*/  UMOV UR6, URZ ;  /* 0x000000ff00067c82 */ /* 0x000fc80008000000 */
[C---:B------:R-:W-:Y:S01]  /*0380*/  SHF.L.U32 R2, R0.reuse, 0x2, RZ ;  /* 0x0000000200027819 */ /* 0x040fe200000006ff */
[----:B-----5:R-:W-:Y:S01]  /*0390*/  ULEA UR8, UR8, UR4, 0x18 ;  /* 0x0000000408087291 */ /* 0x020fe2000f8ec0ff */
[C---:B------:R-:W-:Y:S02]  /*03a0*/  SHF.L.U32 R3, R0.reuse, 0x4, RZ ;  /* 0x0000000400037819 */ /* 0x040fe400000006ff */
[----:B------:R-:W-:Y:S01]  /*03b0*/  ISETP.GT.U32.AND P0, PT, R0, 0x2f, PT ;  /* 0x0000002f0000780c */ /* 0x000fe20003f04070 */
[----:B------:R-:W-:Y:S01]  /*03c0*/  UMOV UR4, URZ ;  /* 0x000000ff00047c82 */ /* 0x000fe20008000000 */
[--C-:B------:R-:W-:Y:S02]  /*03d0*/  SHF.R.U32.HI R91, RZ, 0x4, R0.reuse ;  /* 0x00000004ff5b7819 */ /* 0x100fe40000011600 */
[----:B------:R-:W-:Y:S02]  /*03e0*/  SHF.R.U32.HI R84, RZ, 0x5, R0 ;  /* 0x00000005ff547819 */ /* 0x000fe40000011600 */
[----:B------:R-:W-:-:S02]  /*03f0*/  LOP3.LUT R0, R2, 0x3c, RZ, 0xc0, !PT ;  /* 0x0000003c02007812 */ /* 0x000fc400078ec0ff */
[----:B------:R-:W-:Y:S02]  /*0400*/  LOP3.LUT R70, R3, 0xf0, RZ, 0xc0, !PT ;  /* 0x000000f003467812 */ /* 0x000fe400078ec0ff */
[----:B------:R-:W-:Y:S02]  /*0410*/  LOP3.LUT R86, R2, 0x7c, RZ, 0xc0, !PT ;  /* 0x0000007c02567812 */ /* 0x000fe400078ec0ff */
[C---:B------:R-:W-:Y:S01]  /*0420*/  LEA R89, R91.reuse, R70, 0x8 ;  /* 0x000000465b597211 */ /* 0x040fe200078e40ff */
[----:B----4-:R-:W-:Y:S01]  /*0430*/  IMAD R91, R91, R68, R0 ;  /* 0x000000445b5b7224 */ /* 0x010fe200078e0200 */
[----:B------:R-:W-:Y:S01]  /*0440*/  LOP3.LUT R3, R3, 0x1f0, RZ, 0xc0, !PT ;  /* 0x000001f003037812 */ /* 0x000fe200078ec0ff */
[----:B------:R-:W-:-:S03]  /*0450*/  IMAD R86, R84, R69, R86 ;  /* 0x0000004554567224 */ /* 0x000fc600078e0256 */
[----:B------:R-:W-:Y:S02]  /*0460*/  LEA R87, R68, R91, 0x4 ;  /* 0x0000005b44577211 */ /* 0x000fe400078e20ff */
[----:B------:R-:W-:Y:S02]  /*0470*/  LEA R84, R84, R3, 0x9 ;  /* 0x0000000354547211 */ /* 0x000fe400078e48ff */
[CC--:B------:R-:W-:Y:S02]  /*0480*/  LEA R0, R69.reuse, R86.reuse, 0x2 ;  /* 0x0000005645007211 */ /* 0x0c0fe400078e10ff */
[----:B------:R-:W-:Y:S02]  /*0490*/  LEA R2, R69, R86, 0x3 ;  /* 0x0000005645027211 */ /* 0x000fe400078e18ff */
[C---:B------:R-:W-:Y:S02]  /*04a0*/  LEA R88, R68.reuse, R91, 0x3 ;  /* 0x0000005b44587211 */ /* 0x040fe400078e18ff */
[----:B------:R-:W-:-:S02]  /*04b0*/  LEA R85, R68, R87, 0x3 ;  /* 0x0000005744557211 */ /* 0x000fc400078e18ff */
[----:B0--3--:R-:W-:-:S07]  /*04c0*/  SHF.R.S32.HI R3, RZ, 0x1f, R90 ;  /* 0x0000001fff037819 */ /* 0x009fce000001145a */
.L_x_3:
[----:B------:R-:W-:-:S04]  /*04d0*/  ULEA UR9, UP0, UR11, UR6, 0x6 ;  /* 0x000000060b097291 */ /* 0x000fc8000f8030ff */
[----:B------:R-:W-:Y:S02]  /*04e0*/  ULEA.HI.X.SX32 UR10, UR6, URZ, 0x1, UP0 ;  /* 0x000000ff060a7291 */ /* 0x000fe400080f0eff */
[C---:B------:R-:W-:Y:S02]  /*04f0*/  IADD3 R70, P1, PT, R88.reuse, UR9, RZ ;  /* 0x0000000958467c10 */ /* 0x040fe4000ff3e0ff */
[C---:B------:R-:W-:Y:S02]  /*0500*/  IADD3 R69, P2, PT, R91.reuse, UR9, RZ ;  /* 0x000000095b457c10 */ /* 0x040fe4000ff5e0ff */
[----:B------:R-:W-:Y:S02]  /*0510*/  LEA.HI.X.SX32 R71, R88, UR10, 0x1, P1 ;  /* 0x0000000a58477c11 */ /* 0x000fe400088f0eff */
[----:B------:R-:W-:Y:S02]  /*0520*/  LEA R72, P1, R70, UR12, 0x2 ;  /* 0x0000000c46487c11 */ /* 0x000fe4000f8210ff */
[----:B------:R-:W-:-:S02]  /*0530*/  LEA.HI.X.SX32 R74, R91, UR10, 0x1, P2 ;  /* 0x0000000a5b4a7c11 */ /* 0x000fc400090f0eff */
[----:B------:R-:W-:Y:S02]  /*0540*/  LEA.HI.X R73, R70, UR13, R71, 0x2, P1 ;  /* 0x0000000d46497c11 */ /* 0x000fe400088f1447 */
[----:B------:R-:W-:Y:S02]  /*0550*/  LEA R68, P2, R69, UR12, 0x2 ;  /* 0x0000000c45447c11 */ /* 0x000fe4000f8410ff */
[----:B------:R-:W-:Y:S02]  /*0560*/  IADD3 R77, P1, PT, R87, UR9, RZ ;  /* 0x00000009574d7c10 */ /* 0x000fe4000ff3e0ff */
[----:B------:R-:W-:Y:S02]  /*0570*/  LEA.HI.X R69, R69, UR13, R74, 0x2, P2 ;  /* 0x0000000d45457c11 */ /* 0x000fe400090f144a */
[----:B------:R-:W2:Y:S01]  /*0580*/  LDG.E.128 R72, desc[UR16][R72.64] ;  /* 0x0000001048487981 */ /* 0x000ea2000c1e1d00 */
[----:B------:R-:W-:Y:S02]  /*0590*/  LEA.HI.X.SX32 R78, R87, UR10, 0x1, P1 ;  /* 0x0000000a574e7c11 */ /* 0x000fe400088f0eff */
[C---:B------:R-:W-:Y:S01]  /*05a0*/  LEA R76, P1, R77.reuse, UR12, 0x2 ;  /* 0x0000000c4d4c7c11 */ /* 0x040fe2000f8210ff */
[----:B------:R-:W3:Y:S03]  /*05b0*/  LDG.E.128 R68, desc[UR16][R68.64] ;  /* 0x0000001044447981 */ /* 0x000ee6000c1e1d00 */
[----:B------:R-:W-:-:S06]  /*05c0*/  LEA.HI.X R77, R77, UR13, R78, 0x2, P1 ;  /* 0x0000000d4d4d7c11 */ /* 0x000fcc00088f144e */
[----:B------:R-:W4:Y:S01]  /*05d0*/  LDG.E.128 R76, desc[UR16][R76.64] ;  /* 0x000000104c4c7981 */ /* 0x000f22000c1e1d00 */
[----:B------:R-:W-:Y:S01]  /*05e0*/  IADD3 R80, P1, PT, R85, UR9, RZ ;  /* 0x0000000955507c10 */ /* 0x000fe2000ff3e0ff */
[----:B------:R-:W-:-:S03]  /*05f0*/  USHF.R.S32.HI UR9, URZ, 0x1f, UR4 ;  /* 0x0000001fff097899 */ /* 0x000fc60008011404 */
[----:B------:R-:W-:Y:S02]  /*0600*/  LEA.HI.X.SX32 R81, R85, UR10, 0x1, P1 ;  /* 0x0000000a55517c11 */ /* 0x000fe400088f0eff */
[----:B------:R-:W-:Y:S02]  /*0610*/  LEA R82, P2, R80, UR12, 0x2 ;  /* 0x0000000c50527c11 */ /* 0x000fe4000f8410ff */
[----:B------:R-:W-:Y:S02]  /*0620*/  IADD3 R93, P1, PT, R90, UR4, RZ ;  /* 0x000000045a5d7c10 */ /* 0x000fe4000ff3e0ff */
[----:B------:R-:W-:Y:S02]  /*0630*/  LEA.HI.X R83, R80, UR13, R81, 0x2, P2 ;  /* 0x0000000d50537c11 */ /* 0x000fe400090f1451 */
[----:B------:R-:W-:Y:S02]  /*0640*/  IADD3.X R81, PT, PT, R3, UR9, RZ, P1, !PT ;  /* 0x0000000903517c10 */ /* 0x000fe40008ffe4ff */
[----:B------:R-:W-:-:S04]  /*0650*/  IADD3 R80, P1, PT, R86, R93, RZ ;  /* 0x0000005d56507210 */ /* 0x000fc80007f3e0ff */
[----:B------:R-:W-:Y:S02]  /*0660*/  LEA.HI.X.SX32 R95, R86, R81, 0x1, P1 ;  /* 0x00000051565f7211 */ /* 0x000fe400008f0eff */
[----:B------:R-:W-:-:S04]  /*0670*/  LEA R94, P1, R80, UR14, 0x2 ;  /* 0x0000000e505e7c11 */ /* 0x000fc8000f8210ff */
[----:B------:R-:W-:Y:S01]  /*0680*/  LEA.HI.X R95, R80, UR15, R95, 0x2, P1 ;  /* 0x0000000f505f7c11 */ /* 0x000fe200088f145f */
[----:B--2---:R0:W-:Y:S02]  /*0690*/  STS.128 [R89+UR8+0x800], R72 ;  /* 0x0008004859007988 */ /* 0x0041e40008000c08 */
[-C--:B0-----:R-:W-:Y:S02]  /*06a0*/  IADD3 R73, P2, PT, R0, R93.reuse, RZ ;  /* 0x0000005d00497210 */ /* 0x081fe40007f5e0ff */
[----:B------:R-:W-:Y:S02]  /*06b0*/  IADD3 R72, P1, PT, R2, R93, RZ ;  /* 0x0000005d02487210 */ /* 0x000fe40007f3e0ff */
[-C--:B------:R-:W-:Y:S02]  /*06c0*/  LEA.HI.X.SX32 R74, R0, R81.reuse, 0x1, P2 ;  /* 0x00000051004a7211 */ /* 0x080fe400010f0eff */
[----:B------:R-:W-:Y:S02]  /*06d0*/  LEA.HI.X.SX32 R81, R2, R81, 0x1, P1 ;  /* 0x0000005102517211 */ /* 0x000fe400008f0eff */
[----:B------:R-:W-:-:S02]  /*06e0*/  LEA R80, P1, R72, UR14, 0x2 ;  /* 0x0000000e48507c11 */ /* 0x000fc4000f8210ff */
[C---:B------:R-:W-:Y:S02]  /*06f0*/  LEA R92, P2, R73.reuse, UR14, 0x2 ;  /* 0x0000000e495c7c11 */ /* 0x040fe4000f8410ff */
[----:B------:R-:W-:Y:S02]  /*0700*/  LEA.HI.X R81, R72, UR15, R81, 0x2, P1 ;  /* 0x0000000f48517c11 */ /* 0x000fe400088f1451 */
[----:B------:R-:W-:Y:S01]  /*0710*/  LEA.HI.X R93, R73, UR15, R74, 0x2, P2 ;  /* 0x0000000f495d7c11 */ /* 0x000fe200090f144a */
[----:B---3--:R0:W-:Y:S04]  /*0720*/  STS.128 [R89+UR8], R68 ;  /* 0x0000004459007988 */ /* 0x0081e80008000c08 */
[----:B----4-:R1:W-:Y:S04]  /*0730*/  STS.128 [R89+UR8+0x1000], R76 ;  /* 0x0010004c59007988 */ /* 0x0103e80008000c08 */
[----:B------:R-:W2:Y:S04]  /*0740*/  LDG.E.128 R72, desc[UR16][R94.64] ;  /* 0x000000105e487981 */ /* 0x000ea8000c1e1d00 */
[----:B0-----:R-:W3:Y:S04]  /*0750*/  LDG.E.128 R68, desc[UR16][R82.64] ;  /* 0x0000001052447981 */ /* 0x001ee8000c1e1d00 */
[----:B-1----:R-:W4:Y:S04]  /*0760*/  LDG.E.128 R76, desc[UR16][R92.64] ;  /* 0x000000105c4c7981 */ /* 0x002f28000c1e1d00 */
[----:B------:R-:W5:Y:S01]  /*0770*/  LDG.E.128 R80, desc[UR16][R80.64] ;  /* 0x0000001050507981 */ /* 0x000f62000c1e1d00 */
[----:B------:R-:W0:Y:S01]  /*0780*/  S2R R96, SR_TID.Y ;  /* 0x0000000000607919 */ /* 0x000e220000002200 */
[----:B------:R-:W1:Y:S01]  /*0790*/  S2R R97, SR_TID.X ;  /* 0x0000000000617919 */ /* 0x000e620000002100 */
[----:B------:R-:W-:Y:S01]  /*07a0*/  BSSY.RECONVERGENT B0, `(.L_x_1) ;  /* 0x000001a000007945 */ /* 0x000fe20003800200 */
[----:B---3--:R3:W-:Y:S04]  /*07b0*/  STS.128 [R89+UR8+0x1800], R68 ;  /* 0x0018004459007988 */ /* 0x0087e80008000c08 */
[----:B--2---:R3:W-:Y:S04]  /*07c0*/  STS.128 [R84+UR8+0x2000], R72 ;  /* 0x0020004854007988 */ /* 0x0047e80008000c08 */
[----:B----4-:R3:W-:Y:S04]  /*07d0*/  STS.128 [R84+UR8+0x2800], R76 ;  /* 0x0028004c54007988 */ /* 0x0107e80008000c08 */
[----:B-----5:R3:W-:Y:S01]  /*07e0*/  STS.128 [R84+UR8+0x3000], R80 ;  /* 0x0030005054007988 */ /* 0x0207e20008000c08 */
[----:B01----:R-:W-:Y:S05]  /*07f0*/  @P0 BRA `(.L_x_2) ;  /* 0x0000000000500947 */ /* 0x003fea0003800000 */
[----:B------:R-:W0:Y:S01]  /*0800*/  S2UR UR9, SR_CTAID.X ;  /* 0x00000000000979c3 */ /* 0x000e220000002500 */
[----:B---3--:R-:W1:Y:S01]  /*0810*/  S2R R71, SR_TID.Y ;  /* 0x0000000000477919 */ /* 0x008e620000002200 */
[----:B------:R-:W1:Y:S01]  /*0820*/  LDCU UR10, c[0x0][0x360] ;  /* 0x00006c00ff0a77ac */ /* 0x000e620008000800 */
[----:B------:R-:W1:Y:S01]  /*0830*/  S2R R70, SR_TID.X ;  /* 0x0000000000467919 */ /* 0x000e620000002100 */
[----:B0-----:R-:W-:-:S06]  /*0840*/  USHF.L.U32 UR9, UR9, 0x7, URZ ;  /* 0x0000000709097899 */ /* 0x001fcc00080006ff */
[----:B------:R-:W-:-:S04]  /*0850*/  MOV R90, UR9 ;  /* 0x00000009005a7c02 */ /* 0x000fc80008000f00 */
[----:B------:R-:W-:Y:S01]  /*0860*/  SHF.R.S32.HI R68, RZ, 0x5, R90 ;  /* 0x00000005ff447819 */ /* 0x000fe2000001145a */
[----:B-1----:R-:W-:-:S04]  /*0870*/  IMAD R71, R71, UR10, R70 ;  /* 0x0000000a47477c24 */ /* 0x002fc8000f8e0246 */
[----:B------:R-:W-:-:S05]  /*0880*/  IMAD R68, R68, UR22, RZ ;  /* 0x0000001644447c24 */ /* 0x000fca000f8e02ff */
[----:B------:R-:W-:Y:S02]  /*0890*/  SHF.R.S32.HI R69, RZ, 0x1f, R68 ;  /* 0x0000001fff457819 */ /* 0x000fe40000011444 */
[----:B------:R-:W-:-:S04]  /*08a0*/  IADD3 R70, P1, P2, R68, UR5, R71 ;  /* 0x0000000544467c10 */ /* 0x000fc8000fa3e047 */
[----:B------:R-:W-:Y:S02]  /*08b0*/  IADD3.X R69, PT, PT, RZ, R69, RZ, P1, P2 ;  /* 0x00000045ff457210 */ /* 0x000fe40000fe44ff */
[----:B------:R-:W-:-:S04]  /*08c0*/  LEA R68, P1, R70, UR18, 0x2 ;  /* 0x0000001246447c11 */ /* 0x000fc8000f8210ff */
[----:B------:R-:W-:-:S05]  /*08d0*/  LEA.HI.X R69, R70, UR19, R69, 0x2, P1 ;  /* 0x0000001346457c11 */ /* 0x000fca00088f1445 */
[----:B------:R-:W2:Y:S01]  /*08e0*/  LDG.E R68, desc[UR16][R68.64] ;  /* 0x0000001044447981 */ /* 0x000ea2000c1e1900 */
[----:B------:R-:W0:Y:S01]  /*08f0*/  S2UR UR10, SR_CgaCtaId ;  /* 0x00000000000a79c3 */ /* 0x000e220000008800 */
[----:B------:R-:W-:Y:S02]  /*0900*/  UMOV UR9, 0x400 ;  /* 0x0000040000097882 */ /* 0x000fe40000000000 */
[----:B0-----:R-:W-:-:S06]  /*0910*/  ULEA UR9, UR10, UR9, 0x18 ;  /* 0x000000090a097291 */ /* 0x001fcc000f8ec0ff */
[----:B------:R-:W-:-:S05]  /*0920*/  LEA R71, R71, UR9, 0x2 ;  /* 0x0000000947477c11 */ /* 0x000fca000f8e10ff */
[----:B--2---:R0:W-:Y:S02]  /*0930*/  STS [R71+0x3800], R68 ;  /* 0x0038004447007388 */ /* 0x0041e40000000800 */
.L_x_2:
[----:B------:R-:W-:Y:S05]  /*0940*/  BSYNC.RECONVERGENT B0 ;  /* 0x0000000000007941 */ /* 0x000fea0003800200 */
.L_x_1:
[----:B------:R-:W1:Y:S01]  /*0950*/  S2UR UR10, SR_CgaCtaId ;  /* 0x00000000000a79c3 */ /* 0x000e620000008800 */
[----:B------:R-:W2:Y:S07]  /*0960*/  LDCU UR9, c[0x0][0x360] ;  /* 0x00006c00ff0977ac */ /* 0x000eae0008000800 */
[----:B------:R-:W-:Y:S01]  /*0970*/  BAR.SYNC.DEFER_BLOCKING 0x0 ;  /* 0x0000000000007b1d */ /* 0x000fe20000010000 */
[----:B------:R-:W-:Y:S02]  /*0980*/  UIADD3 UR7, UPT, UPT, UR7, 0xc, URZ ;  /* 0x0000000c07077890 */ /* 0x000fe4000fffe0ff */
[----:B------:R-:W-:-:S02]  /*0990*/  UIMAD UR4, UR21, 0xc, UR4 ;  /* 0x0000000c150478a4 */ /* 0x000fc4000f8e0204 */
[----:B------:R-:W-:Y:S02]  /*09a0*/  UISETP.GE.AND UP0, UPT, UR7, UR22, UPT ;  /* 0x000000160700728c */ /* 0x000fe4000bf06270 */
[----:B------:R-:W-:Y:S02]  /*09b0*/  ULEA UR6, UR20, UR6, 0x5 ;  /* 0x0000000614067291 */ /* 0x000fe4000f8e28ff */
[----:B------:R-:W-:Y:S01]  /*09c0*/  UIADD3 UR5, UPT, UPT, UR5, 0x30, URZ ;  /* 0x0000003005057890 */ /* 0x000fe2000fffe0ff */
[----:B--2---:R-:W-:Y:S01]  /*09d0*/  IMAD R96, R96, UR9, R97 ;  /* 0x0000000960607c24 */ /* 0x004fe2000f8e0261 */
[----:B------:R-:W-:Y:S02]  /*09e0*/  UMOV UR9, 0x400 ;  /* 0x0000040000097882 */ /* 0x000fe40000000000 */
[----:B-1----:R-:W-:Y:S02]  /*09f0*/  ULEA UR9, UR10, UR9, 0x18 ;  /* 0x000000090a097291 */ /* 0x002fe4000f8ec0ff */
[----:B---3--:R-:W-:-:S02]  /*0a00*/  LOP3.LUT R81, R96, 0x3fffe0, RZ, 0xc0, !PT ;  /* 0x003fffe060517812 */ /* 0x008fc400078ec0ff */
[--C-:B0-----:R-:W-:Y:S02]  /*0a10*/  SHF.R.U32.HI R68, RZ, 0x1, R96.reuse ;  /* 0x00000001ff447819 */ /* 0x101fe40000011660 */
[----:B------:R-:W-:Y:S02]  /*0a20*/  SHF.L.U32 R100, R96, 0x3, RZ ;  /* 0x0000000360647819 */ /* 0x000fe400000006ff */
[----:B------:R-:W-:Y:S02]  /*0a30*/  LEA.HI R81, R81, UR9, RZ, 0x1d ;  /* 0x0000000951517c11 */ /* 0x000fe4000f8fe8ff */
[----:B------:R-:W-:Y:S02]  /*0a40*/  LOP3.LUT R69, R68, 0x8, RZ, 0xc0, !PT ;  /* 0x0000000844457812 */ /* 0x000fe400078ec0ff */
[----:B------:R-:W-:Y:S01]  /*0a50*/  SHF.L.U32 R68, R96, 0x4, RZ ;  /* 0x0000000460447819 */ /* 0x000fe200000006ff */
[----:B------:R-:W0:Y:S01]  /*0a60*/  LDS R71, [R81+0x3800] ;  /* 0x0038000051477984 */ /* 0x000e220000000800 */
[----:B------:R-:W-:-:S02]  /*0a70*/  LOP3.LUT R69, R69, 0x3fffe0, R96, 0xf8, !PT ;  /* 0x003fffe045457812 */ /* 0x000fc400078ef860 */
[----:B------:R-:W-:Y:S02]  /*0a80*/  LOP3.LUT R68, R68, 0x10, RZ, 0xc0, !PT ;  /* 0x0000001044447812 */ /* 0x000fe400078ec0ff */
[----:B------:R-:W-:Y:S02]  /*0a90*/  LOP3.LUT R100, R100, 0x70, RZ, 0xc0, !PT ;  /* 0x0000007064647812 */ /* 0x000fe400078ec0ff */
[----:B------:R-:W-:Y:S02]  /*0aa0*/  LEA R80, R69, R68, 0x2 ;  /* 0x0000004445507211 */ /* 0x000fe400078e10ff */
[----:B0-----:R-:W-:-:S03]  /*0ab0*/  LEA R82, R71, R100, 0x8 ;  /* 0x0000006447527211 */ /* 0x001fc600078e40ff */
[----:B------:R-:W-:Y:S04]  /*0ac0*/  LDS.128 R68, [R80+UR9+0x2000] ;  /* 0x0020000950447984 */ /* 0x000fe80008000c00 */
[----:B------:R-:W0:Y:S04]  /*0ad0*/  LDS.128 R72, [R82+UR9] ;  /* 0x0000000952487984 */ /* 0x000e280008000c00 */
[----:B------:R-:W1:Y:S01]  /*0ae0*/  LDS.128 R76, [R82+UR9+0x80] ;  /* 0x00008009524c7984 */ /* 0x000e620008000c00 */
[-C--:B0-----:R-:W-:Y:S01]  /*0af0*/  FFMA R83, R72, R68.reuse, R4 ;  /* 0x0000004448537223 */ /* 0x081fe20000000004 */
[-C--:B------:R-:W-:Y:S01]  /*0b00*/  FFMA R12, R73, R68.reuse, R12 ;  /* 0x00000044490c7223 */ /* 0x080fe2000000000c */
[-C--:B------:R-:W-:Y:S01]  /*0b10*/  FFMA R93, R74, R68.reuse, R20 ;  /* 0x000000444a5d7223 */ /* 0x080fe20000000014 */
[-C--:B------:R-:W-:Y:S01]  /*0b20*/  FFMA R28, R75, R68.reuse, R28 ;  /* 0x000000444b1c7223 */ /* 0x080fe2000000001c */
[-C--:B-1----:R-:W-:Y:S01]  /*0b30*/  FFMA R95, R76, R68.reuse, R36 ;  /* 0x000000444c5f7223 */ /* 0x082fe20000000024 */
[-C--:B------:R-:W-:Y:S01]  /*0b40*/  FFMA R44, R77, R68.reuse, R44 ;  /* 0x000000444d2c7223 */ /* 0x080fe2000000002c */
[-C--:B------:R-:W-:Y:S01]  /*0b50*/  FFMA R97, R78, R68.reuse, R52 ;  /* 0x000000444e617223 */ /* 0x080fe20000000034 */
[----:B------:R-:W-:Y:S01]  /*0b60*/  FFMA R60, R79, R68, R60 ;  /* 0x000000444f3c7223 */ /* 0x000fe2000000003c */
[-C--:B------:R-:W-:Y:S01]  /*0b70*/  FFMA R99, R72, R69.reuse, R5 ;  /* 0x0000004548637223 */ /* 0x080fe20000000005 */
[-C--:B------:R-:W-:Y:S01]  /*0b80*/  FFMA R20, R73, R69.reuse, R13 ;  /* 0x0000004549147223 */ /* 0x080fe2000000000d */
[-C--:B------:R-:W-:Y:S01]  /*0b90*/  FFMA R21, R74, R69.reuse, R21 ;  /* 0x000000454a157223 */ /* 0x080fe20000000015 */
[-C--:B------:R-:W-:Y:S01]  /*0ba0*/  FFMA R36, R75, R69.reuse, R29 ;  /* 0x000000454b247223 */ /* 0x080fe2000000001d */
[-C--:B------:R-:W-:Y:S01]  /*0bb0*/  FFMA R37, R76, R69.reuse, R37 ;  /* 0x000000454c257223 */ /* 0x080fe20000000025 */
[-C--:B------:R-:W-:Y:S01]  /*0bc0*/  FFMA R52, R77, R69.reuse, R45 ;  /* 0x000000454d347223 */ /* 0x080fe2000000002d */
[-C--:B------:R-:W-:Y:S01]  /*0bd0*/  FFMA R53, R78, R69.reuse, R53 ;  /* 0x000000454e357223 */ /* 0x080fe20000000035 */
[----:B------:R-:W-:Y:S01]  /*0be0*/  FFMA R68, R79, R69, R61 ;  /* 0x000000454f447223 */ /* 0x000fe2000000003d */
[CC--:B------:R-:W-:Y:S01]  /*0bf0*/  FFMA R13, R72.reuse, R70.reuse, R6 ;  /* 0x00000046480d7223 */ /* 0x0c0fe20000000006 */
[-C--:B------:R-:W-:Y:S01]  /*0c00*/  FFMA R69, R72, R71.reuse, R7 ;  /* 0x0000004748457223 */ /* 0x080fe20000000007 */
[-C--:B------:R-:W-:Y:S01]  /*0c10*/  FFMA R14, R73, R70.reuse, R14 ;  /* 0x00000046490e7223 */ /* 0x080fe2000000000e */
[----:B------:R-:W0:Y:S01]  /*0c20*/  LDS.128 R4, [R80+UR9+0x2040] ;  /* 0x0020400950047984 */ /* 0x000e220008000c00 */
[-C--:B------:R-:W-:Y:S01]  /*0c30*/  FFMA R29, R74, R70.reuse, R22 ;  /* 0x000000464a1d7223 */ /* 0x080fe20000000016 */
[-C--:B------:R-:W-:Y:S01]  /*0c40*/  FFMA R30, R75, R70.reuse, R30 ;  /* 0x000000464b1e7223 */ /* 0x080fe2000000001e */
[-C--:B------:R-:W-:Y:S01]  /*0c50*/  FFMA R45, R76, R70.reuse, R38 ;  /* 0x000000464c2d7223 */ /* 0x080fe20000000026 */
[-C--:B------:R-:W-:Y:S01]  /*0c60*/  FFMA R46, R77, R70.reuse, R46 ;  /* 0x000000464d2e7223 */ /* 0x080fe2000000002e */
[-C--:B------:R-:W-:Y:S01]  /*0c70*/  FFMA R61, R78, R70.reuse, R54 ;  /* 0x000000464e3d7223 */ /* 0x080fe20000000036 */
[C---:B------:R-:W-:Y:S01]  /*0c80*/  FFMA R62, R79.reuse, R70, R62 ;  /* 0x000000464f3e7223 */ /* 0x040fe2000000003e */
[-C--:B------:R-:W-:Y:S01]  /*0c90*/  FFMA R70, R79, R71.reuse, R63 ;  /* 0x000000474f467223 */ /* 0x080fe2000000003f */
[-C--:B------:R-:W-:Y:S01]  /*0ca0*/  FFMA R23, R74, R71.reuse, R23 ;  /* 0x000000474a177223 */ /* 0x080fe20000000017 */
[-C--:B------:R-:W-:Y:S01]  /*0cb0*/  FFMA R39, R76, R71.reuse, R39 ;  /* 0x000000474c277223 */ /* 0x080fe20000000027 */
[-C--:B------:R-:W-:Y:S01]  /*0cc0*/  FFMA R22, R73, R71.reuse, R15 ;  /* 0x0000004749167223 */ /* 0x080fe2000000000f */
[-C--:B------:R-:W-:Y:S01]  /*0cd0*/  FFMA R38, R75, R71.reuse, R31 ;  /* 0x000000474b267223 */ /* 0x080fe2000000001f */
[-C--:B------:R-:W-:Y:S01]  /*0ce0*/  FFMA R54, R77, R71.reuse, R47 ;  /* 0x000000474d367223 */ /* 0x080fe2000000002f */
[----:B------:R-:W-:Y:S01]  /*0cf0*/  FFMA R55, R78, R71, R55 ;  /* 0x000000474e377223 */ /* 0x000fe20000000037 */
[-C--:B0-----:R-:W-:Y:S01]  /*0d00*/  FFMA R82, R72, R5.reuse, R9 ;  /* 0x0000000548527223 */ /* 0x081fe20000000009 */
[C---:B------:R-:W-:Y:S01]  /*0d10*/  FFMA R63, R74.reuse, R4, R24 ;  /* 0x000000044a3f7223 */ /* 0x040fe20000000018 */
[----:B------:R-:W0:Y:S01]  /*0d20*/  LDS R9, [R81+0x3810] ;  /* 0x0038100051097984 */ /* 0x000e220000000800 */
[C---:B------:R-:W-:Y:S01]  /*0d30*/  FFMA R24, R74.reuse, R5, R25 ;  /* 0x000000054a187223 */ /* 0x040fe20000000019 */
[CC--:B------:R-:W-:Y:S01]  /*0d40*/  FFMA R25, R74.reuse, R6.reuse, R26 ;  /* 0x000000064a197223 */ /* 0x0c0fe2000000001a */
[-C--:B------:R-:W-:Y:S01]  /*0d50*/  FFMA R74, R74, R7.reuse, R27 ;  /* 0x000000074a4a7223 */ /* 0x080fe2000000001b */
[CC--:B------:R-:W-:Y:S01]  /*0d60*/  FFMA R27, R75.reuse, R6.reuse, R34 ;  /* 0x000000064b1b7223 */ /* 0x0c0fe20000000022 */
[C---:B------:R-:W-:Y:S01]  /*0d70*/  FFMA R34, R75.reuse, R7, R35 ;  /* 0x000000074b227223 */ /* 0x040fe20000000023 */
[C---:B------:R-:W-:Y:S01]  /*0d80*/  FFMA R35, R76.reuse, R6, R42 ;  /* 0x000000064c237223 */ /* 0x040fe2000000002a */
[-C--:B------:R-:W-:Y:S01]  /*0d90*/  FFMA R26, R75, R5.reuse, R33 ;  /* 0x000000054b1a7223 */ /* 0x080fe20000000021 */
[CC--:B------:R-:W-:Y:S01]  /*0da0*/  FFMA R42, R77.reuse, R5.reuse, R49 ;  /* 0x000000054d2a7223 */ /* 0x0c0fe20000000031 */
[C---:B------:R-:W-:Y:S01]  /*0db0*/  FFMA R33, R76.reuse, R4, R40 ;  /* 0x000000044c217223 */ /* 0x040fe20000000028 */
[C---:B------:R-:W-:Y:S01]  /*0dc0*/  FFMA R40, R76.reuse, R5, R41 ;  /* 0x000000054c287223 */ /* 0x040fe20000000029 */
[-C--:B------:R-:W-:Y:S01]  /*0dd0*/  FFMA R76, R76, R7.reuse, R43 ;  /* 0x000000074c4c7223 */ /* 0x080fe2000000002b */
[C---:B------:R-:W-:Y:S01]  /*0de0*/  FFMA R41, R77.reuse, R6, R50 ;  /* 0x000000064d297223 */ /* 0x040fe20000000032 */
[C---:B------:R-:W-:Y:S01]  /*0df0*/  FFMA R15, R72.reuse, R4, R8 ;  /* 0x00000004480f7223 */ /* 0x040fe20000000008 */
[----:B------:R-:W-:Y:S01]  /*0e00*/  FFMA R31, R72, R6, R10 ;  /* 0x00000006481f7223 */ /* 0x000fe2000000000a */
[CC--:B------:R-:W-:Y:S01]  /*0e10*/  FFMA R48, R77.reuse, R4.reuse, R48 ;  /* 0x000000044d307223 */ /* 0x0c0fe20000000030 */
[-C--:B------:R-:W-:Y:S01]  /*0e20*/  FFMA R50, R77, R7.reuse, R51 ;  /* 0x000000074d327223 */ /* 0x080fe20000000033 */
[-C--:B------:R-:W-:Y:S01]  /*0e30*/  FFMA R43, R78, R4.reuse, R56 ;  /* 0x000000044e2b7223 */ /* 0x080fe20000000038 */
[----:B------:R-:W-:Y:S01]  /*0e40*/  FFMA R72, R72, R7, R11 ;  /* 0x0000000748487223 */ /* 0x000fe2000000000b */
[C---:B------:R-:W-:Y:S01]  /*0e50*/  FFMA R92, R73.reuse, R4, R16 ;  /* 0x00000004495c7223 */ /* 0x040fe20000000010 */
[C---:B------:R-:W-:Y:S01]  /*0e60*/  FFMA R94, R73.reuse, R5, R17 ;  /* 0x00000005495e7223 */ /* 0x040fe20000000011 */
[C---:B------:R-:W-:Y:S01]  /*0e70*/  FFMA R47, R73.reuse, R6, R18 ;  /* 0x00000006492f7223 */ /* 0x040fe20000000012 */
[----:B------:R-:W-:Y:S01]  /*0e80*/  FFMA R96, R73, R7, R19 ;  /* 0x0000000749607223 */ /* 0x000fe20000000013 */
[----:B------:R-:W-:Y:S01]  /*0e90*/  FFMA R32, R75, R4, R32 ;  /* 0x000000044b207223 */ /* 0x000fe20000000020 */
[C---:B------:R-:W-:Y:S01]  /*0ea0*/  FFMA R56, R78.reuse, R5, R57 ;  /* 0x000000054e387223 */ /* 0x040fe20000000039 */
[C---:B------:R-:W-:Y:S01]  /*0eb0*/  FFMA R51, R78.reuse, R6, R58 ;  /* 0x000000064e337223 */ /* 0x040fe2000000003a */
[----:B------:R-:W-:Y:S01]  /*0ec0*/  FFMA R98, R78, R7, R59 ;  /* 0x000000074e627223 */ /* 0x000fe2000000003b */
[C---:B------:R-:W-:Y:S01]  /*0ed0*/  FFMA R118, R79.reuse, R4, R64 ;  /* 0x000000044f767223 */ /* 0x040fe20000000040 */
[C---:B------:R-:W-:Y:S01]  /*0ee0*/  FFMA R77, R79.reuse, R5, R65 ;  /* 0x000000054f4d7223 */ /* 0x040fe20000000041 */
[C---:B------:R-:W-:Y:S01]  /*0ef0*/  FFMA R103, R79.reuse, R6, R66 ;  /* 0x000000064f677223 */ /* 0x040fe20000000042 */
[----:B------:R-:W-:-:S02]  /*0f00*/  FFMA R111, R79, R7, R67 ;  /* 0x000000074f6f7223 */ /* 0x000fc40000000043 */
[----:B------:R-:W-:Y:S01]  /*0f10*/  LDS.128 R4, [R80+UR9+0x2200] ;  /* 0x0022000950047984 */ /* 0x000fe20008000c00 */
[----:B0-----:R-:W-:-:S05]  /*0f20*/  LEA R49, R9, R100, 0x8 ;  /* 0x0000006409317211 */ /* 0x001fca00078e40ff */
[----:B------:R-:W0:Y:S04]  /*0f30*/  LDS.128 R8, [R49+UR9] ;  /* 0x0000000931087984 */ /* 0x000e280008000c00 */
[----:B------:R-:W1:Y:S01]  /*0f40*/  LDS.128 R16, [R49+UR9+0x80] ;  /* 0x0000800931107984 */ /* 0x000e620008000c00 */
[-C--:B0-----:R-:W-:Y:S01]  /*0f50*/  FFMA R64, R11, R5.reuse, R36 ;  /* 0x000000050b407223 */ /* 0x081fe20000000024 */
[-C--:B------:R-:W-:Y:S01]  /*0f60*/  FFMA R83, R8, R4.reuse, R83 ;  /* 0x0000000408537223 */ /* 0x080fe20000000053 */
        /* <DEDUP_REMOVED lines=29> */
[----:B------:R-:W-:-:S02]  /*1140*/  FFMA R114, R19, R7, R70 ;  /* 0x0000000713727223 */ /* 0x000fc40000000046 */
[----:B------:R-:W0:Y:S02]  /*1150*/  LDS.128 R4, [R80+UR9+0x2240] ;  /* 0x0022400950047984 */ /* 0x000e240008000c00 */
[C---:B0-----:R-:W-:Y:S01]  /*1160*/  FFMA R92, R9.reuse, R4, R92 ;  /* 0x00000004095c7223 */ /* 0x041fe2000000005c */
[C---:B------:R-:W-:Y:S01]  /*1170*/  FFMA R94, R9.reuse, R5, R94 ;  /* 0x00000005095e7223 */ /* 0x040fe2000000005e */
[C---:B------:R-:W-:Y:S01]  /*1180*/  FFMA R47, R9.reuse, R6, R47 ;  /* 0x00000006092f7223 */ /* 0x040fe2000000002f */
[-C--:B------:R-:W-:Y:S01]  /*1190*/  FFMA R102, R9, R7.reuse, R96 ;  /* 0x0000000709667223 */ /* 0x080fe20000000060 */
[C---:B------:R-:W-:Y:S01]  /*11a0*/  FFMA R116, R11.reuse, R7, R34 ;  /* 0x000000070b747223 */ /* 0x040fe20000000022 */
[----:B------:R-:W0:Y:S01]  /*11b0*/  LDS R9, [R81+0x3820] ;  /* 0x0038200051097984 */ /* 0x000e220000000800 */
[C---:B------:R-:W-:Y:S01]  /*11c0*/  FFMA R33, R16.reuse, R4, R33 ;  /* 0x0000000410217223 */ /* 0x040fe20000000021 */
[C---:B------:R-:W-:Y:S01]  /*11d0*/  FFMA R34, R16.reuse, R5, R40 ;  /* 0x0000000510227223 */ /* 0x040fe20000000028 */
[C---:B------:R-:W-:Y:S01]  /*11e0*/  FFMA R35, R16.reuse, R6, R35 ;  /* 0x0000000610237223 */ /* 0x040fe20000000023 */
[-C--:B------:R-:W-:Y:S01]  /*11f0*/  FFMA R120, R16, R7.reuse, R76 ;  /* 0x0000000710787223 */ /* 0x080fe2000000004c */
[----:B------:R-:W-:Y:S01]  /*1200*/  FFMA R110, R10, R7, R74 ;  /* 0x000000070a6e7223 */ /* 0x000fe2000000004a */
[C---:B------:R-:W-:Y:S01]  /*1210*/  FFMA R52, R8.reuse, R5, R82 ;  /* 0x0000000508347223 */ /* 0x040fe20000000052 */
[CC--:B------:R-:W-:Y:S01]  /*1220*/  FFMA R74, R11.reuse, R4.reuse, R32 ;  /* 0x000000040b4a7223 */ /* 0x0c0fe20000000020 */
[C---:B------:R-:W-:Y:S01]  /*1230*/  FFMA R49, R8.reuse, R4, R15 ;  /* 0x0000000408317223 */ /* 0x040fe2000000000f */
[C---:B------:R-:W-:Y:S01]  /*1240*/  FFMA R31, R8.reuse, R6, R31 ;  /* 0x00000006081f7223 */ /* 0x040fe2000000001f */
[----:B------:R-:W-:Y:S01]  /*1250*/  FFMA R72, R8, R7, R72 ;  /* 0x0000000708487223 */ /* 0x000fe20000000048 */
[C---:B------:R-:W-:Y:S01]  /*1260*/  FFMA R63, R10.reuse, R4, R63 ;  /* 0x000000040a3f7223 */ /* 0x040fe2000000003f */
[CC--:B------:R-:W-:Y:S01]  /*1270*/  FFMA R82, R10.reuse, R5.reuse, R24 ;  /* 0x000000050a527223 */ /* 0x0c0fe20000000018 */
[-C--:B------:R-:W-:Y:S01]  /*1280*/  FFMA R75, R10, R6.reuse, R25 ;  /* 0x000000060a4b7223 */ /* 0x080fe20000000019 */
[CC--:B------:R-:W-:Y:S01]  /*1290*/  FFMA R32, R11.reuse, R5.reuse, R26 ;  /* 0x000000050b207223 */ /* 0x0c0fe2000000001a */
[----:B------:R-:W-:Y:S01]  /*12a0*/  FFMA R65, R11, R6, R27 ;  /* 0x000000060b417223 */ /* 0x000fe2000000001b */
[C---:B------:R-:W-:Y:S01]  /*12b0*/  FFMA R48, R17.reuse, R4, R48 ;  /* 0x0000000411307223 */ /* 0x040fe20000000030 */
[C---:B------:R-:W-:Y:S01]  /*12c0*/  FFMA R76, R17.reuse, R5, R42 ;  /* 0x00000005114c7223 */ /* 0x040fe2000000002a */
[C---:B------:R-:W-:Y:S01]  /*12d0*/  FFMA R73, R17.reuse, R6, R41 ;  /* 0x0000000611497223 */ /* 0x040fe20000000029 */
        /* <DEDUP_REMOVED lines=13> */
[CC--:B0-----:R-:W-:Y:S01]  /*13b0*/  FFMA R29, R12.reuse, R5.reuse, R99 ;  /* 0x000000050c1d7223 */ /* 0x0c1fe20000000063 */
[-C--:B------:R-:W-:Y:S01]  /*13c0*/  FFMA R70, R13, R5.reuse, R66 ;  /* 0x000000050d467223 */ /* 0x080fe20000000042 */
[-C--:B------:R-:W-:Y:S01]  /*13d0*/  FFMA R68, R15, R5.reuse, R64 ;  /* 0x000000050f447223 */ /* 0x080fe20000000040 */
[-C--:B------:R-:W-:Y:S01]  /*13e0*/  FFMA R103, R12, R4.reuse, R83 ;  /* 0x000000040c677223 */ /* 0x080fe20000000053 */
[-C--:B-1----:R-:W-:Y:S01]  /*13f0*/  FFMA R69, R8, R4.reuse, R95 ;  /* 0x0000000408457223 */ /* 0x082fe2000000005f */
[-C--:B------:R-:W-:Y:S01]  /*1400*/  FFMA R45, R10, R4.reuse, R97 ;  /* 0x000000040a2d7223 */ /* 0x080fe20000000061 */
[C---:B------:R-:W-:Y:S01]  /*1410*/  FFMA R98, R11.reuse, R4, R60 ;  /* 0x000000040b627223 */ /* 0x040fe2000000003c */
[----:B------:R-:W-:Y:S01]  /*1420*/  FFMA R96, R11, R6, R62 ;  /* 0x000000060b607223 */ /* 0x000fe2000000003e */
[-C--:B------:R-:W-:Y:S01]  /*1430*/  FFMA R20, R13, R4.reuse, R58 ;  /* 0x000000040d147223 */ /* 0x080fe2000000003a */
[CC--:B------:R-:W-:Y:S01]  /*1440*/  FFMA R71, R14.reuse, R4.reuse, R71 ;  /* 0x000000040e477223 */ /* 0x0c0fe20000000047 */
[-C--:B------:R-:W-:Y:S01]  /*1450*/  FFMA R28, R15, R4.reuse, R28 ;  /* 0x000000040f1c7223 */ /* 0x080fe2000000001c */
[C---:B------:R-:W-:Y:S01]  /*1460*/  FFMA R44, R9.reuse, R4, R44 ;  /* 0x00000004092c7223 */ /* 0x040fe2000000002c */
        /* <DEDUP_REMOVED lines=24> */
[----:B------:R-:W-:Y:S01]  /*15f0*/  FFMA R24, R13, R7, R102 ;  /* 0x000000070d187223 */ /* 0x000fe20000000066 */
[C---:B------:R-:W-:Y:S01]  /*1600*/  FFMA R17, R12.reuse, R4, R49 ;  /* 0x000000040c117223 */ /* 0x040fe20000000031 */
[----:B------:R-:W0:Y:S01]  /*1610*/  LDS R13, [R81+0x3830] ;  /* 0x00383000510d7984 */ /* 0x000e220000000800 */
[C---:B------:R-:W-:Y:S01]  /*1620*/  FFMA R52, R12.reuse, R5, R52 ;  /* 0x000000050c347223 */ /* 0x040fe20000000034 */
[C---:B------:R-:W-:Y:S01]  /*1630*/  FFMA R77, R12.reuse, R6, R31 ;  /* 0x000000060c4d7223 */ /* 0x040fe2000000001f */
[----:B------:R-:W-:Y:S01]  /*1640*/  FFMA R36, R12, R7, R72 ;  /* 0x000000070c247223 */ /* 0x000fe20000000048 */
[C---:B------:R-:W-:Y:S01]  /*1650*/  FFMA R25, R14.reuse, R4, R63 ;  /* 0x000000040e197223 */ /* 0x040fe2000000003f */
[CC--:B------:R-:W-:Y:S01]  /*1660*/  FFMA R26, R14.reuse, R5.reuse, R82 ;  /* 0x000000050e1a7223 */ /* 0x0c0fe20000000052 */
[C---:B------:R-:W-:Y:S01]  /*1670*/  FFMA R75, R14.reuse, R6, R75 ;  /* 0x000000060e4b7223 */ /* 0x040fe2000000004b */
[----:B------:R-:W-:Y:S01]  /*1680*/  FFMA R92, R15, R4, R74 ;  /* 0x000000040f5c7223 */ /* 0x000fe2000000004a */
[C---:B------:R-:W-:Y:S01]  /*1690*/  FFMA R50, R9.reuse, R5, R76 ;  /* 0x0000000509327223 */ /* 0x040fe2000000004c */
[-C--:B------:R-:W-:Y:S01]  /*16a0*/  FFMA R51, R9, R6.reuse, R73 ;  /* 0x0000000609337223 */ /* 0x080fe20000000049 */
[----:B------:R-:W-:Y:S01]  /*16b0*/  FFMA R14, R14, R7, R110 ;  /* 0x000000070e0e7223 */ /* 0x000fe2000000006e */
[C---:B------:R-:W-:Y:S01]  /*16c0*/  FFMA R82, R15.reuse, R5, R32 ;  /* 0x000000050f527223 */ /* 0x040fe20000000020 */
[C---:B------:R-:W-:Y:S01]  /*16d0*/  FFMA R49, R15.reuse, R6, R65 ;  /* 0x000000060f317223 */ /* 0x040fe20000000041 */
[----:B------:R-:W-:Y:S01]  /*16e0*/  FFMA R40, R15, R7, R116 ;  /* 0x000000070f287223 */ /* 0x000fe20000000074 */
[C---:B------:R-:W-:Y:S01]  /*16f0*/  FFMA R41, R8.reuse, R4, R33 ;  /* 0x0000000408297223 */ /* 0x040fe20000000021 */
[C---:B------:R-:W-:Y:S01]  /*1700*/  FFMA R42, R8.reuse, R5, R34 ;  /* 0x00000005082a7223 */ /* 0x040fe20000000022 */
[C---:B------:R-:W-:Y:S01]  /*1710*/  FFMA R43, R8.reuse, R6, R35 ;  /* 0x00000006082b7223 */ /* 0x040fe20000000023 */
        /* <DEDUP_REMOVED lines=14> */
[----:B------:R-:W1:Y:S04]  /*1800*/  LDS.128 R8, [R13+UR9+0x80] ;  /* 0x000080090d087984 */ /* 0x000e680008000c00 */
[----:B------:R-:W2:Y:S01]  /*1810*/  LDS R13, [R81+0x3840] ;  /* 0x00384000510d7984 */ /* 0x000ea20000000800 */
        /* <DEDUP_REMOVED lines=32> */
[----:B--2---:R-:W-:Y:S01]  /*1a20*/  LEA R31, R13, R100, 0x8 ;  /* 0x000000640d1f7211 */ /* 0x004fe200078e40ff */
[----:B------:R-:W0:Y:S02]  /*1a30*/  LDS.128 R4, [R80+UR9+0x2640] ;  /* 0x0026400950047984 */ /* 0x000e240008000c00 */
[C---:B0-----:R-:W-:Y:S01]  /*1a40*/  FFMA R17, R32.reuse, R4, R17 ;  /* 0x0000000420117223 */ /* 0x041fe20000000011 */
[C---:B------:R-:W-:Y:S01]  /*1a50*/  FFMA R52, R32.reuse, R5, R52 ;  /* 0x0000000520347223 */ /* 0x040fe20000000034 */
[C---:B------:R-:W-:Y:S01]  /*1a60*/  FFMA R77, R32.reuse, R6, R77 ;  /* 0x00000006204d7223 */ /* 0x040fe2000000004d */
[----:B------:R-:W-:Y:S01]  /*1a70*/  FFMA R36, R32, R7, R36 ;  /* 0x0000000720247223 */ /* 0x000fe20000000024 */
[C---:B------:R-:W-:Y:S01]  /*1a80*/  FFMA R25, R34.reuse, R4, R25 ;  /* 0x0000000422197223 */ /* 0x040fe20000000019 */
[CC--:B------:R-:W-:Y:S01]  /*1a90*/  FFMA R26, R34.reuse, R5.reuse, R26 ;  /* 0x00000005221a7223 */ /* 0x0c0fe2000000001a */
[C---:B------:R-:W-:Y:S01]  /*1aa0*/  FFMA R75, R34.reuse, R6, R75 ;  /* 0x00000006224b7223 */ /* 0x040fe2000000004b */
[C---:B------:R-:W-:Y:S01]  /*1ab0*/  FFMA R16, R33.reuse, R4, R16 ;  /* 0x0000000421107223 */ /* 0x040fe20000000010 */
[C---:B------:R-:W-:Y:S01]  /*1ac0*/  FFMA R18, R33.reuse, R5, R18 ;  /* 0x0000000521127223 */ /* 0x040fe20000000012 */
[C---:B------:R-:W-:Y:S01]  /*1ad0*/  FFMA R19, R33.reuse, R6, R19 ;  /* 0x0000000621137223 */ /* 0x040fe20000000013 */
[-C--:B------:R-:W-:Y:S01]  /*1ae0*/  FFMA R24, R33, R7.reuse, R24 ;  /* 0x0000000721187223 */ /* 0x080fe20000000018 */
        /* <DEDUP_REMOVED lines=370> */
[----:B------:R-:W1:Y:S04]  /*3210*/  LDS R15, [R81+0x38a0] ;  /* 0x0038a000510f7984 */ /* 0x000e680000000800 */
[----:B------:R-:W-:Y:S01]  /*3220*/  LDS.128 R4, [R80+UR9+0x3200] ;  /* 0x0032000950047984 */ /* 0x000fe20008000c00 */
[----:B0-----:R-:W-:-:S05]  /*3230*/  LEA R13, R13, R100, 0x8 ;  /* 0x000000640d0d7211 */ /* 0x001fca00078e40ff */
[----:B------:R-:W0:Y:S04]  /*3240*/  LDS.128 R32, [R13+UR9] ;  /* 0x000000090d207984 */ /* 0x000e280008000c00 */
[----:B------:R-:W2:Y:S04]  /*3250*/  LDS.128 R8, [R13+UR9+0x80] ;  /* 0x000080090d087984 */ /* 0x000ea80008000c00 */
[----:B------:R-:W3:Y:S01]  /*3260*/  LDS R13, [R81+0x38b0] ;  /* 0x0038b000510d7984 */ /* 0x000ee20000000800 */
[----:B-1----:R-:W-:Y:S01]  /*3270*/  LEA R31, R15, R100, 0x8 ;  /* 0x000000640f1f7211 */ /* 0x002fe200078e40ff */
[-C--:B0-----:R-:W-:Y:S01]  /*3280*/  FFMA R103, R32, R4.reuse, R103 ;  /* 0x0000000420677223 */ /* 0x081fe20000000067 */
[-C--:B------:R-:W-:Y:S01]  /*3290*/  FFMA R20, R33, R4.reuse, R20 ;  /* 0x0000000421147223 */ /* 0x080fe20000000014 */
[-C--:B------:R-:W-:Y:S01]  /*32a0*/  FFMA R71, R34, R4.reuse, R71 ;  /* 0x0000000422477223 */ /* 0x080fe20000000047 */
[-C--:B------:R-:W-:Y:S01]  /*32b0*/  FFMA R28, R35, R4.reuse, R28 ;  /* 0x00000004231c7223 */ /* 0x080fe2000000001c */
[-C--:B--2---:R-:W-:Y:S01]  /*32c0*/  FFMA R69, R8, R4.reuse, R69 ;  /* 0x0000000408457223 */ /* 0x084fe20000000045 */
        /* <DEDUP_REMOVED lines=27> */
[----:B---3--:R-:W-:Y:S01]  /*3480*/  LEA R100, R13, R100, 0x8 ;  /* 0x000000640d647211 */ /* 0x008fe200078e40ff */
        /* <DEDUP_REMOVED lines=67> */
[C---:B------:R-:W-:Y:S01]  /*38c0*/  FFMA R83, R11.reuse, R7, R60 ;  /* 0x000000070b537223 */ /* 0x040fe2000000003c */
[----:B------:R-:W-:Y:S04]  /*38d0*/  LDS.128 R64, [R100+UR9+0x80] ;  /* 0x0000800964407984 */ /* 0x000fe80008000c00 */
[----:B------:R-:W0:Y:S04]  /*38e0*/  LDS.128 R4, [R80+UR9+0x3440] ;  /* 0x0034400950047984 */ /* 0x000e280008000c00 */
[----:B------:R-:W1:Y:S01]  /*38f0*/  LDS.128 R60, [R80+UR9+0x3600] ;  /* 0x00360009503c7984 */ /* 0x000e620008000c00 */
[-C--:B0-----:R-:W-:Y:S01]  /*3900*/  FFMA R27, R14, R7.reuse, R34 ;  /* 0x000000070e1b7223 */ /* 0x081fe20000000022 */
[----:B------:R-:W-:Y:S01]  /*3910*/  FFMA R102, R11, R7, R32 ;  /* 0x000000070b667223 */ /* 0x000fe20000000020 */
[C---:B------:R-:W-:Y:S01]  /*3920*/  FFMA R81, R12.reuse, R4, R17 ;  /* 0x000000040c517223 */ /* 0x040fe20000000011 */
[----:B------:R-:W0:Y:S01]  /*3930*/  LDS.128 R32, [R100+UR9] ;  /* 0x0000000964207984 */ /* 0x000e220008000c00 */
[C---:B------:R-:W-:Y:S01]  /*3940*/  FFMA R79, R12.reuse, R5, R52 ;  /* 0x000000050c4f7223 */ /* 0x040fe20000000034 */
[C---:B------:R-:W-:Y:S01]  /*3950*/  FFMA R77, R12.reuse, R6, R77 ;  /* 0x000000060c4d7223 */ /* 0x040fe2000000004d */
        /* <DEDUP_REMOVED lines=8> */
[C---:B------:R-:W-:Y:S01]  /*39e0*/  FFMA R16, R13.reuse, R4, R16 ;  /* 0x000000040d107223 */ /* 0x040fe20000000010 */
[C---:B------:R-:W-:Y:S01]  /*39f0*/  FFMA R19, R13.reuse, R6, R19 ;  /* 0x000000060d137223 */ /* 0x040fe20000000013 */
[-C--:B------:R-:W-:Y:S01]  /*3a00*/  FFMA R24, R13, R7.reuse, R24 ;  /* 0x000000070d187223 */ /* 0x080fe20000000018 */
[----:B-1----:R-:W-:Y:S01]  /*3a10*/  FFMA R36, R64, R60, R69 ;  /* 0x0000003c40247223 */ /* 0x002fe20000000045 */
[C---:B------:R-:W-:Y:S01]  /*3a20*/  FFMA R74, R11.reuse, R4, R74 ;  /* 0x000000040b4a7223 */ /* 0x040fe2000000004a */
[----:B------:R-:W-:Y:S01]  /*3a30*/  FFMA R73, R11, R6, R73 ;  /* 0x000000060b497223 */ /* 0x000fe20000000049 */
[C---:B------:R-:W-:Y:S01]  /*3a40*/  FFMA R25, R14.reuse, R4, R25 ;  /* 0x000000040e197223 */ /* 0x040fe20000000019 */
[-C--:B------:R-:W-:Y:S01]  /*3a50*/  FFMA R75, R14, R6.reuse, R75 ;  /* 0x000000060e4b7223 */ /* 0x080fe2000000004b */
[C---:B------:R-:W-:Y:S01]  /*3a60*/  FFMA R49, R15.reuse, R6, R49 ;  /* 0x000000060f317223 */ /* 0x040fe20000000031 */
[----:B------:R-:W-:Y:S01]  /*3a70*/  FFMA R92, R15, R4, R92 ;  /* 0x000000040f5c7223 */ /* 0x000fe2000000005c */
[----:B------:R-:W-:Y:S01]  /*3a80*/  FFMA R51, R9, R6, R51 ;  /* 0x0000000609337223 */ /* 0x000fe20000000033 */
[-C--:B------:R-:W-:Y:S01]  /*3a90*/  FFMA R40, R15, R7.reuse, R40 ;  /* 0x000000070f287223 */ /* 0x080fe20000000028 */
[CC--:B------:R-:W-:Y:S01]  /*3aa0*/  FFMA R56, R9.reuse, R7.reuse, R56 ;  /* 0x0000000709387223 */ /* 0x0c0fe20000000038 */
[C---:B------:R-:W-:Y:S01]  /*3ab0*/  FFMA R41, R8.reuse, R4, R41 ;  /* 0x0000000408297223 */ /* 0x040fe20000000029 */
[C---:B------:R-:W-:Y:S01]  /*3ac0*/  FFMA R43, R8.reuse, R6, R43 ;  /* 0x00000006082b7223 */ /* 0x040fe2000000002b */
[-C--:B------:R-:W-:Y:S01]  /*3ad0*/  FFMA R78, R8, R7.reuse, R78 ;  /* 0x00000007084e7223 */ /* 0x080fe2000000004e */
[-C--:B------:R-:W-:Y:S01]  /*3ae0*/  FFMA R48, R9, R4.reuse, R48 ;  /* 0x0000000409307223 */ /* 0x080fe20000000030 */
[C---:B------:R-:W-:Y:S01]  /*3af0*/  FFMA R57, R10.reuse, R4, R57 ;  /* 0x000000040a397223 */ /* 0x040fe20000000039 */
[C---:B------:R-:W-:Y:S01]  /*3b00*/  FFMA R59, R10.reuse, R6, R59 ;  /* 0x000000060a3b7223 */ /* 0x040fe2000000003b */
[----:B------:R-:W-:Y:S01]  /*3b10*/  FFMA R76, R10, R7, R76 ;  /* 0x000000070a4c7223 */ /* 0x000fe2000000004c */
[-C--:B------:R-:W-:Y:S01]  /*3b20*/  FFMA R52, R66, R60.reuse, R45 ;  /* 0x0000003c42347223 */ /* 0x080fe2000000002d */
[-C--:B------:R-:W-:Y:S01]  /*3b30*/  FFMA R37, R64, R61.reuse, R37 ;  /* 0x0000003d40257223 */ /* 0x080fe20000000025 */
[CC--:B------:R-:W-:Y:S01]  /*3b40*/  FFMA R45, R65.reuse, R61.reuse, R54 ;  /* 0x0000003d412d7223 */ /* 0x0c0fe20000000036 */
[C---:B------:R-:W-:Y:S01]  /*3b50*/  FFMA R53, R66.reuse, R61, R53 ;  /* 0x0000003d42357223 */ /* 0x040fe20000000035 */
[C---:B------:R-:W-:Y:S01]  /*3b60*/  FFMA R44, R65.reuse, R60, R44 ;  /* 0x0000003c412c7223 */ /* 0x040fe2000000002c */
[CC--:B------:R-:W-:Y:S01]  /*3b70*/  FFMA R46, R65.reuse, R62.reuse, R46 ;  /* 0x0000003e412e7223 */ /* 0x0c0fe2000000002e */
[----:B------:R-:W-:Y:S01]  /*3b80*/  FFMA R54, R66, R62, R95 ;  /* 0x0000003e42367223 */ /* 0x000fe2000000005f */
[-C--:B------:R-:W-:Y:S01]  /*3b90*/  FFMA R39, R64, R63.reuse, R39 ;  /* 0x0000003f40277223 */ /* 0x080fe20000000027 */
[----:B------:R-:W-:Y:S01]  /*3ba0*/  FFMA R47, R65, R63, R47 ;  /* 0x0000003f412f7223 */ /* 0x000fe2000000002f */
[CC--:B0-----:R-:W-:Y:S01]  /*3bb0*/  FFMA R12, R33.reuse, R60.reuse, R20 ;  /* 0x0000003c210c7223 */ /* 0x0c1fe20000000014 */
[-C--:B------:R-:W-:Y:S01]  /*3bc0*/  FFMA R5, R32, R61.reuse, R29 ;  /* 0x0000003d20057223 */ /* 0x080fe2000000001d */
[C---:B------:R-:W-:Y:S01]  /*3bd0*/  FFMA R20, R34.reuse, R60, R71 ;  /* 0x0000003c22147223 */ /* 0x040fe20000000047 */
[-C--:B------:R-:W-:Y:S01]  /*3be0*/  FFMA R13, R33, R61.reuse, R70 ;  /* 0x0000003d210d7223 */ /* 0x080fe20000000046 */
[-C--:B------:R-:W-:Y:S01]  /*3bf0*/  FFMA R29, R35, R61.reuse, R68 ;  /* 0x0000003d231d7223 */ /* 0x080fe20000000044 */
[CC--:B------:R-:W-:Y:S01]  /*3c00*/  FFMA R14, R33.reuse, R62.reuse, R22 ;  /* 0x0000003e210e7223 */ /* 0x0c0fe20000000016 */
[----:B------:R-:W0:Y:S01]  /*3c10*/  LDS.128 R68, [R80+UR9+0x3640] ;  /* 0x0036400950447984 */ /* 0x000e220008000c00 */
[C---:B------:R-:W-:Y:S01]  /*3c20*/  FFMA R21, R34.reuse, R61, R21 ;  /* 0x0000003d22157223 */ /* 0x040fe20000000015 */
[C---:B------:R-:W-:Y:S01]  /*3c30*/  FFMA R22, R34.reuse, R62, R99 ;  /* 0x0000003e22167223 */ /* 0x040fe20000000063 */
[-C--:B------:R-:W-:Y:S01]  /*3c40*/  FFMA R23, R34, R63.reuse, R23 ;  /* 0x0000003f22177223 */ /* 0x080fe20000000017 */
[C---:B------:R-:W-:Y:S01]  /*3c50*/  FFMA R4, R32.reuse, R60, R103 ;  /* 0x0000003c20047223 */ /* 0x040fe20000000067 */
[C---:B------:R-:W-:Y:S01]  /*3c60*/  FFMA R6, R32.reuse, R62, R101 ;  /* 0x0000003e20067223 */ /* 0x040fe20000000065 */
[-C--:B------:R-:W-:Y:S01]  /*3c70*/  FFMA R7, R32, R63.reuse, R94 ;  /* 0x0000003f20077223 */ /* 0x080fe2000000005e */
[-C--:B------:R-:W-:Y:S01]  /*3c80*/  FFMA R15, R33, R63.reuse, R93 ;  /* 0x0000003f210f7223 */ /* 0x080fe2000000005d */
[C---:B------:R-:W-:Y:S01]  /*3c90*/  FFMA R28, R35.reuse, R60, R28 ;  /* 0x0000003c231c7223 */ /* 0x040fe2000000001c */
[CC--:B------:R-:W-:Y:S01]  /*3ca0*/  FFMA R30, R35.reuse, R62.reuse, R30 ;  /* 0x0000003e231e7223 */ /* 0x0c0fe2000000001e */
[----:B------:R-:W-:Y:S01]  /*3cb0*/  FFMA R31, R35, R63, R31 ;  /* 0x0000003f231f7223 */ /* 0x000fe2000000001f */
[C---:B------:R-:W-:Y:S01]  /*3cc0*/  FFMA R61, R67.reuse, R61, R38 ;  /* 0x0000003d433d7223 */ /* 0x040fe20000000026 */
[----:B------:R-:W-:Y:S01]  /*3cd0*/  FFMA R38, R64, R62, R97 ;  /* 0x0000003e40267223 */ /* 0x000fe20000000061 */
[-C--:B------:R-:W-:Y:S01]  /*3ce0*/  FFMA R55, R66, R63.reuse, R55 ;  /* 0x0000003f42377223 */ /* 0x080fe20000000037 */
[C---:B------:R-:W-:Y:S01]  /*3cf0*/  FFMA R60, R67.reuse, R60, R98 ;  /* 0x0000003c433c7223 */ /* 0x040fe20000000062 */
[C---:B------:R-:W-:Y:S01]  /*3d00*/  FFMA R62, R67.reuse, R62, R96 ;  /* 0x0000003e433e7223 */ /* 0x040fe20000000060 */
[----:B------:R-:W-:Y:S01]  /*3d10*/  FFMA R63, R67, R63, R83 ;  /* 0x0000003f433f7223 */ /* 0x000fe20000000053 */
[----:B0-----:R-:W-:Y:S01]  /*3d20*/  FFMA R11, R32, R71, R17 ;  /* 0x00000047200b7223 */ /* 0x001fe20000000011 */
[C---:B------:R-:W-:Y:S01]  /*3d30*/  FFMA R17, R33.reuse, R69, R18 ;  /* 0x0000004521117223 */ /* 0x040fe20000000012 */
[C---:B------:R-:W-:Y:S01]  /*3d40*/  FFMA R18, R33.reuse, R70, R19 ;  /* 0x0000004621127223 */ /* 0x040fe20000000013 */
[----:B------:R-:W-:Y:S01]  /*3d50*/  FFMA R19, R33, R71, R24 ;  /* 0x0000004721137223 */ /* 0x000fe20000000018 */
[C---:B------:R-:W-:Y:S01]  /*3d60*/  FFMA R24, R34.reuse, R68, R25 ;  /* 0x0000004422187223 */ /* 0x040fe20000000019 */
[C---:B------:R-:W-:Y:S01]  /*3d70*/  FFMA R25, R34.reuse, R69, R26 ;  /* 0x0000004522197223 */ /* 0x040fe2000000001a */
[CC--:B------:R-:W-:Y:S01]  /*3d80*/  FFMA R26, R34.reuse, R70.reuse, R75 ;  /* 0x00000046221a7223 */ /* 0x0c0fe2000000004b */
[----:B------:R-:W-:Y:S01]  /*3d90*/  FFMA R27, R34, R71, R27 ;  /* 0x00000047221b7223 */ /* 0x000fe2000000001b */
[----:B------:R-:W-:Y:S01]  /*3da0*/  FFMA R34, R35, R70, R49 ;  /* 0x0000004623227223 */ /* 0x000fe20000000031 */
[C---:B------:R-:W-:Y:S01]  /*3db0*/  FFMA R8, R32.reuse, R68, R81 ;  /* 0x0000004420087223 */ /* 0x040fe20000000051 */
[CC--:B------:R-:W-:Y:S01]  /*3dc0*/  FFMA R9, R32.reuse, R69.reuse, R79 ;  /* 0x0000004520097223 */ /* 0x0c0fe2000000004f */
[----:B------:R-:W-:Y:S01]  /*3dd0*/  FFMA R10, R32, R70, R77 ;  /* 0x00000046200a7223 */ /* 0x000fe2000000004d */
[-C--:B------:R-:W-:Y:S01]  /*3de0*/  FFMA R16, R33, R68.reuse, R16 ;  /* 0x0000004421107223 */ /* 0x080fe20000000010 */
[-C--:B------:R-:W-:Y:S01]  /*3df0*/  FFMA R49, R65, R69.reuse, R50 ;  /* 0x0000004541317223 */ /* 0x080fe20000000032 */
[C---:B------:R-:W-:Y:S01]  /*3e00*/  FFMA R32, R35.reuse, R68, R92 ;  /* 0x0000004423207223 */ /* 0x040fe2000000005c */
[----:B------:R-:W-:Y:S01]  /*3e10*/  FFMA R33, R35, R69, R82 ;  /* 0x0000004523217223 */ /* 0x000fe20000000052 */
[----:B------:R-:W-:Y:S01]  /*3e20*/  FFMA R50, R65, R70, R51 ;  /* 0x0000004641327223 */ /* 0x000fe20000000033 */
[-C--:B------:R-:W-:Y:S01]  /*3e30*/  FFMA R35, R35, R71.reuse, R40 ;  /* 0x0000004723237223 */ /* 0x080fe20000000028 */
[C---:B------:R-:W-:Y:S01]  /*3e40*/  FFMA R51, R65.reuse, R71, R56 ;  /* 0x0000004741337223 */ /* 0x040fe20000000038 */
[-C--:B------:R-:W-:Y:S01]  /*3e50*/  FFMA R40, R64, R68.reuse, R41 ;  /* 0x0000004440287223 */ /* 0x080fe20000000029 */
[----:B------:R-:W-:Y:S01]  /*3e60*/  FFMA R56, R66, R68, R57 ;  /* 0x0000004442387223 */ /* 0x000fe20000000039 */
[-C--:B------:R-:W-:Y:S01]  /*3e70*/  FFMA R41, R64, R69.reuse, R42 ;  /* 0x0000004540297223 */ /* 0x080fe2000000002a */
[----:B------:R-:W-:Y:S01]  /*3e80*/  FFMA R57, R66, R69, R58 ;  /* 0x0000004542397223 */ /* 0x000fe2000000003a */
[-C--:B------:R-:W-:Y:S01]  /*3e90*/  FFMA R42, R64, R70.reuse, R43 ;  /* 0x00000046402a7223 */ /* 0x080fe2000000002b */
[----:B------:R-:W-:Y:S01]  /*3ea0*/  FFMA R58, R66, R70, R59 ;  /* 0x00000046423a7223 */ /* 0x000fe2000000003b */
[-C--:B------:R-:W-:Y:S01]  /*3eb0*/  FFMA R43, R64, R71.reuse, R78 ;  /* 0x00000047402b7223 */ /* 0x080fe2000000004e */
[-C--:B------:R-:W-:Y:S01]  /*3ec0*/  FFMA R48, R65, R68.reuse, R48 ;  /* 0x0000004441307223 */ /* 0x080fe20000000030 */
[----:B------:R-:W-:Y:S01]  /*3ed0*/  FFMA R59, R66, R71, R76 ;  /* 0x00000047423b7223 */ /* 0x000fe2000000004c */
[C---:B------:R-:W-:Y:S01]  /*3ee0*/  FFMA R64, R67.reuse, R68, R74 ;  /* 0x0000004443407223 */ /* 0x040fe2000000004a */
[C---:B------:R-:W-:Y:S01]  /*3ef0*/  FFMA R65, R67.reuse, R69, R72 ;  /* 0x0000004543417223 */ /* 0x040fe20000000048 */
[C---:B------:R-:W-:Y:S01]  /*3f00*/  FFMA R66, R67.reuse, R70, R73 ;  /* 0x0000004643427223 */ /* 0x040fe20000000049 */
[----:B------:R-:W-:Y:S01]  /*3f10*/  FFMA R67, R67, R71, R102 ;  /* 0x0000004743437223 */ /* 0x000fe20000000066 */
[----:B------:R-:W-:Y:S06]  /*3f20*/  BAR.SYNC.DEFER_BLOCKING 0x0 ;  /* 0x0000000000007b1d */ /* 0x000fec0000010000 */
[----:B------:R-:W-:Y:S05]  /*3f30*/  BRA.U !UP0, `(.L_x_3) ;  /* 0xffffffc508647547 */ /* 0x000fea000b83ffff */
.L_x_0:
[----:B------:R-:W1:Y:S01]  /*3f40*/  S2R R68, SR_TID.Y ;  /* 0x0000000000447919 */ /* 0x000e620000002200 */
[----:B------:R-:W1:Y:S01]  /*3f50*/  LDCU UR9, c[0x0][0x360] ;  /* 0x00006c00ff0977ac */ /* 0x000e620008000800 */
[----:B------:R-:W2:Y:S01]  /*3f60*/  LDC R0, c[0x0][0x3a4] ;  /* 0x0000e900ff007b82 */ /* 0x000ea20000000800 */
[----:B------:R-:W1:Y:S01]  /*3f70*/  S2R R3, SR_TID.X ;  /* 0x0000000000037919 */ /* 0x000e620000002100 */
[----:B------:R-:W3:Y:S01]  /*3f80*/  S2R R70, SR_CTAID.Y ;  /* 0x0000000000467919 */ /* 0x000ee20000002600 */
[----:B------:R-:W4:Y:S01]  /*3f90*/  S2R R73, SR_CTAID.X ;  /* 0x0000000000497919 */ /* 0x000f220000002500 */
[----:B-1----:R-:W-:-:S05]  /*3fa0*/  IMAD R68, R68, UR9, R3 ;  /* 0x0000000944447c24 */ /* 0x002fca000f8e0203 */
[--C-:B------:R-:W-:Y:S02]  /*3fb0*/  SHF.R.U32.HI R2, RZ, 0x1, R68.reuse ;  /* 0x00000001ff027819 */ /* 0x100fe40000011644 */
[----:B------:R-:W-:Y:S02]  /*3fc0*/  SHF.L.U32 R69, R68, 0x1, RZ ;  /* 0x0000000144457819 */ /* 0x000fe400000006ff */
[----:B------:R-:W-:Y:S02]  /*3fd0*/  LOP3.LUT R71, R2, 0x8, RZ, 0xc0, !PT ;  /* 0x0000000802477812 */ /* 0x000fe400078ec0ff */
[----:B------:R-:W1:Y:S01]  /*3fe0*/  LDC.64 R2, c[0x0][0x398] ;  /* 0x0000e600ff027b82 */ /* 0x000e620000000a00 */
[----:B------:R-:W-:Y:S02]  /*3ff0*/  LOP3.LUT R69, R69, 0x1c, RZ, 0xc0, !PT ;  /* 0x0000001c45457812 */ /* 0x000fe400078ec0ff */
[----:B------:R-:W-:Y:S02]  /*4000*/  LOP3.LUT R71, R71, 0x3fffe0, R68, 0xf8, !PT ;  /* 0x003fffe047477812 */ /* 0x000fe400078ef844 */
[----:B------:R-:W-:-:S02]  /*4010*/  SHF.L.U32 R68, R68, 0x2, RZ ;  /* 0x0000000244447819 */ /* 0x000fc400000006ff */
[----:B---3--:R-:W-:Y:S02]  /*4020*/  LEA R69, R70, R69, 0x6 ;  /* 0x0000004546457211 */ /* 0x008fe400078e30ff */
[----:B------:R-:W-:-:S04]  /*4030*/  LOP3.LUT R68, R71, 0x4, R68, 0xf8, !PT ;  /* 0x0000000447447812 */ /* 0x000fc800078ef844 */
[----:B----4-:R-:W-:-:S05]  /*4040*/  LEA R68, R73, R68, 0x7 ;  /* 0x0000004449447211 */ /* 0x010fca00078e38ff */
[----:B--2---:R-:W-:-:S05]  /*4050*/  IMAD R69, R69, R0, R68 ;  /* 0x0000000045457224 */ /* 0x004fca00078e0244 */
[----:B------:R-:W-:Y:S01]  /*4060*/  LEA R71, R0, R69, 0x5 ;  /* 0x0000004500477211 */ /* 0x000fe200078e28ff */
[----:B-1----:R-:W-:-:S04]  /*4070*/  IMAD.WIDE R68, R69, 0x4, R2 ;  /* 0x0000000445447825 */ /* 0x002fc800078e0202 */
[----:B------:R-:W-:Y:S01]  /*4080*/  IMAD.WIDE R2, R71, 0x4, R2 ;  /* 0x0000000447027825 */ /* 0x000fe200078e0202 */
[----:B0-----:R0:W-:Y:S03]  /*4090*/  STG.E.128 desc[UR16][R68.64], R4 ;  /* 0x0000000444007986 */ /* 0x0011e6000c101d10 */
[C---:B------:R-:W-:Y:S01]  /*40a0*/  IMAD.WIDE R70, R0.reuse, 0x4, R68 ;  /* 0x0000000400467825 */ /* 0x040fe200078e0244 */
[----:B------:R-:W-:Y:S03]  /*40b0*/  STG.E.128 desc[UR16][R68.64+0x40], R8 ;  /* 0x0000400844007986 */ /* 0x000fe6000c101d10 */
[C---:B------:R-:W-:Y:S01]  /*40c0*/  IMAD.WIDE R72, R0.reuse, 0x4, R2 ;  /* 0x0000000400487825 */ /* 0x040fe200078e0202 */
[----:B------:R-:W-:Y:S03]  /*40d0*/  STG.E.128 desc[UR16][R2.64], R36 ;  /* 0x0000002402007986 */ /* 0x000fe6000c101d10 */
[C---:B------:R-:W-:Y:S01]  /*40e0*/  IMAD.WIDE R74, R0.reuse, 0x4, R70 ;  /* 0x00000004004a7825 */ /* 0x040fe200078e0246 */
[----:B------:R-:W-:Y:S03]  /*40f0*/  STG.E.128 desc[UR16][R2.64+0x40], R40 ;  /* 0x0000402802007986 */ /* 0x000fe6000c101d10 */
[C---:B------:R-:W-:Y:S01]  /*4100*/  IMAD.WIDE R76, R0.reuse, 0x4, R72 ;  /* 0x00000004004c7825 */ /* 0x040fe200078e0248 */
[----:B------:R-:W-:Y:S03]  /*4110*/  STG.E.128 desc[UR16][R70.64], R12 ;  /* 0x0000000c46007986 */ /* 0x000fe6000c101d10 */
[C---:B0-----:R-:W-:Y:S01]  /*4120*/  IMAD.WIDE R4, R0.reuse, 0x4, R74 ;  /* 0x0000000400047825 */ /* 0x041fe200078e024a */
[----:B------:R-:W-:Y:S03]  /*4130*/  STG.E.128 desc[UR16][R70.64+0x40], R16 ;  /* 0x0000401046007986 */ /* 0x000fe6000c101d10 */
[----:B------:R-:W-:Y:S01]  /*4140*/  IMAD.WIDE R6, R0, 0x4, R76 ;  /* 0x0000000400067825 */ /* 0x000fe200078e024c */
[----:B------:R-:W-:Y:S04]  /*4150*/  STG.E.128 desc[UR16][R72.64], R44 ;  /* 0x0000002c48007986 */ /* 0x000fe8000c101d10 */
        /* <DEDUP_REMOVED lines=8> */
[----:B------:R-:W-:Y:S01]  /*41e0*/  STG.E.128 desc[UR16][R6.64+0x40], R64 ;  /* 0x0000404006007986 */ /* 0x000fe2000c101d10 */
[----:B------:R-:W-:Y:S05]  /*41f0*/  EXIT ;  /* 0x000000000000794d */ /* 0x000fea0003800000 */
.L_x_4:
[----:B------:R-:W-:-:S00]  /*4200*/  BRA `(.L_x_4) ;  /* 0xfffffffc00fc7947 */ /* 0x000fc0000383ffff */
[----:B------:R-:W-:-:S00]  /*4210*/  NOP ;  /* 0x0000000000007918 */ /* 0x000fc00000000000 */
        /* <DEDUP_REMOVED lines=14> */
.L_x_8:


//--------------------- .text._Z6nmGEMMILi64ELi128ELi32ELi16ELi8ELi8EEvPfS0_PiS0_iiii --------------------------
	.section	.text._Z6nmGEMMILi64ELi128ELi32ELi16ELi8ELi8EEvPfS0_PiS0_iiii,"ax",@progbits
	.align	128
        .global         _Z6nmGEMMILi64ELi128ELi32ELi16ELi8ELi8EEvPfS0_PiS0_iiii
        .type           _Z6nmGEMMILi64ELi128ELi32ELi16ELi8ELi8EEvPfS0_PiS0_iiii,@function
        .size           _Z6nmGEMMILi64ELi128ELi32ELi16ELi8ELi8EEvPfS0_PiS0_iiii,(.L_x_9 - _Z6nmGEMMILi64ELi128ELi32ELi16ELi8ELi8EEvPfS0_PiS0_iiii)
        .other          _Z6nmGEMMILi64ELi128ELi32ELi16ELi8ELi8EEvPfS0_PiS0_iiii,@"STO_CUDA_ENTRY STV_DEFAULT"
_Z6nmGEMMILi64ELi128ELi32ELi16ELi8ELi8EEvPfS0_PiS0_iiii:
.text._Z6nmGEMMILi64ELi128ELi32ELi16ELi8ELi8EEvPfS0_PiS0_iiii:
[----:B------:R-:W-:Y:S01]  /*0000*/  LDC R1, c[0x0][0x37c] ;  /* 0x0000df00ff017b82 */ /* 0x000fe20000000800 */
[----:B------:R-:W0:Y:S01]  /*0010*/  S2R R115, SR_TID.Y ;  /* 0x0000000000737919 */ /* 0x000e220000002200 */
[----:B------:R-:W0:Y:S06]  /*0020*/  LDCU UR4, c[0x0][0x360] ;  /* 0x00006c00ff0477ac */ /* 0x000e2c0008000800 */
[----:B------:R-:W1:Y:S01]  /*0030*/  LDC R108, c[0x0][0x3ac] ;  /* 0x0000eb00ff6c7b82 */ /* 0x000e620000000800 */
[----:B------:R-:W-:Y:S01]  /*0040*/  CS2R R70, SRZ ;  /* 0x0000000000467805 */ /* 0x000fe2000001ff00 */
[----:B------:R-:W0:Y:S01]  /*0050*/  S2R R0, SR_TID.X ;  /* 0x0000000000007919 */ /* 0x000e220000002100 */
[----:B------:R-:W2:Y:S01]  /*0060*/  LDCU.64 UR14, c[0x0][0x358] ;  /* 0x00006b00ff0e77ac */ /* 0x000ea20008000a00 */
[----:B------:R-:W-:-:S02]  /*0070*/  CS2R R68, SRZ ;  /* 0x0000000000447805 */ /* 0x000fc4000001ff00 */
[----:B------:R-:W-:Y:S02]  /*0080*/  CS2R R66, SRZ ;  /* 0x0000000000427805 */ /* 0x000fe4000001ff00 */
[----:B------:R-:W-:Y:S02]  /*0090*/  CS2R R64, SRZ ;  /* 0x0000000000407805 */ /* 0x000fe4000001ff00 */
[----:B------:R-:W-:Y:S01]  /*00a0*/  CS2R R62, SRZ ;  /* 0x00000000003e7805 */ /* 0x000fe2000001ff00 */
[----:B------:R-:W3:Y:S01]  /*00b0*/  S2UR UR8, SR_CTAID.Y ;  /* 0x00000000000879c3 */ /* 0x000ee20000002600 */
[----:B------:R-:W-:Y:S02]  /*00c0*/  CS2R R60, SRZ ;  /* 0x00000000003c7805 */ /* 0x000fe4000001ff00 */
[----:B------:R-:W-:Y:S02]  /*00d0*/  CS2R R58, SRZ ;  /* 0x00000000003a7805 */ /* 0x000fe4000001ff00 */
[----:B------:R-:W-:-:S02]  /*00e0*/  CS2R R56, SRZ ;  /* 0x0000000000387805 */ /* 0x000fc4000001ff00 */
[----:B------:R-:W-:Y:S02]  /*00f0*/  CS2R R54, SRZ ;  /* 0x0000000000367805 */ /* 0x000fe4000001ff00 */
[----:B------:R-:W-:Y:S02]  /*0100*/  CS2R R52, SRZ ;  /* 0x0000000000347805 */ /* 0x000fe4000001ff00 */
[----:B------:R-:W-:Y:S02]  /*0110*/  CS2R R50, SRZ ;  /* 0x0000000000327805 */ /* 0x000fe4000001ff00 */
[----:B------:R-:W-:Y:S01]  /*0120*/  CS2R R48, SRZ ;  /* 0x0000000000307805 */ /* 0x000fe2000001ff00 */
[----:B------:R-:W4:Y:S01]  /*0130*/  S2UR UR9, SR_CTAID.X ;  /* 0x00000000000979c3 */ /* 0x000f220000002500 */
[----:B------:R-:W-:Y:S02]  /*0140*/  CS2R R46, SRZ ;  /* 0x00000000002e7805 */ /* 0x000fe4000001ff00 */
[----:B------:R-:W-:-:S02]  /*0150*/  CS2R R44, SRZ ;  /* 0x00000000002c7805 */ /* 0x000fc4000001ff00 */
[----:B------:R-:W-:Y:S02]  /*0160*/  CS2R R42, SRZ ;  /* 0x00000000002a7805 */ /* 0x000fe4000001ff00 */
[----:B------:R-:W-:Y:S02]  /*0170*/  CS2R R40, SRZ ;  /* 0x0000000000287805 */ /* 0x000fe4000001ff00 */
[----:B------:R-:W-:Y:S02]  /*0180*/  CS2R R38, SRZ ;  /* 0x0000000000267805 */ /* 0x000fe4000001ff00 */
[----:B------:R-:W-:Y:S02]  /*0190*/  CS2R R36, SRZ ;  /* 0x0000000000247805 */ /* 0x000fe4000001ff00 */
[----:B------:R-:W-:Y:S01]  /*01a0*/  CS2R R34, SRZ ;  /* 0x0000000000227805 */ /* 0x000fe2000001ff00 */
[----:B------:R-:W2:Y:S01]  /*01b0*/  LDC.64 R118, c[0x0][0x398] ;  /* 0x0000e600ff767b82 */ /* 0x000ea20000000a00 */
[----:B-1----:R-:W-:-:S02]  /*01c0*/  ISETP.GE.AND P0, PT, R108, 0x1, PT ;  /* 0x000000016c00780c */ /* 0x002fc40003f06270 */
[----:B------:R-:W-:Y:S02]  /*01d0*/  CS2R R32, SRZ ;  /* 0x0000000000207805 */ /* 0x000fe4000001ff00 */
[----:B------:R-:W-:Y:S02]  /*01e0*/  CS2R R30, SRZ ;  /* 0x00000000001e7805 */ /* 0x000fe4000001ff00 */
[----:B------:R-:W-:Y:S02]  /*01f0*/  CS2R R28, SRZ ;  /* 0x00000000001c7805 */ /* 0x000fe4000001ff00 */
[----:B------:R-:W-:Y:S02]  /*0200*/  CS2R R26, SRZ ;  /* 0x00000000001a7805 */ /* 0x000fe4000001ff00 */
[----:B------:R-:W-:Y:S02]  /*0210*/  CS2R R24, SRZ ;  /* 0x0000000000187805 */ /* 0x000fe4000001ff00 */
[----:B------:R-:W-:Y:S01]  /*0220*/  CS2R R22, SRZ ;  /* 0x0000000000167805 */ /* 0x000fe2000001ff00 */
[----:B---3--:R-:W-:Y:S01]  /*0230*/  USHF.L.U32 UR8, UR8, 0x6, URZ ;  /* 0x0000000608087899 */ /* 0x008fe200080006ff */
[----:B------:R-:W-:Y:S01]  /*0240*/  CS2R R20, SRZ ;  /* 0x0000000000147805 */ /* 0x000fe2000001ff00 */
[----:B0-----:R-:W-:Y:S01]  /*0250*/  IMAD R115, R115, UR4, R0 ;  /* 0x0000000473737c24 */ /* 0x001fe2000f8e0200 */
[----:B------:R-:W-:Y:S01]  /*0260*/  CS2R R18, SRZ ;  /* 0x0000000000127805 */ /* 0x000fe2000001ff00 */
[----:B------:R-:W0:Y:S01]  /*0270*/  LDC R0, c[0x0][0x3a4] ;  /* 0x0000e900ff007b82 */ /* 0x000e220000000800 */
[----:B------:R-:W-:-:S02]  /*0280*/  CS2R R16, SRZ ;  /* 0x0000000000107805 */ /* 0x000fc4000001ff00 */
[----:B------:R-:W-:Y:S02]  /*0290*/  CS2R R14, SRZ ;  /* 0x00000000000e7805 */ /* 0x000fe4000001ff00 */
[----:B------:R-:W-:Y:S01]  /*02a0*/  SHF.R.U32.HI R2, RZ, 0x1, R115 ;  /* 0x00000001ff027819 */ /* 0x000fe20000011673 */
[----:B----4-:R-:W-:Y:S01]  /*02b0*/  USHF.L.U32 UR9, UR9, 0x7, URZ ;  /* 0x0000000709097899 */ /* 0x010fe200080006ff */
[----:B------:R-:W-:Y:S02]  /*02c0*/  SHF.L.U32 R114, R115, 0x1, RZ ;  /* 0x0000000173727819 */ /* 0x000fe400000006ff */
[----:B------:R-:W-:Y:S02]  /*02d0*/  CS2R R12, SRZ ;  /* 0x00000000000c7805 */ /* 0x000fe4000001ff00 */
[----:B------:R-:W-:Y:S02]  /*02e0*/  LOP3.LUT R2, R2, 0x8, RZ, 0xc0, !PT ;  /* 0x0000000802027812 */ /* 0x000fe400078ec0ff */
[----:B------:R-:W-:-:S02]  /*02f0*/  CS2R R10, SRZ ;  /* 0x00000000000a7805 */ /* 0x000fc4000001ff00 */
[----:B------:R-:W-:Y:S02]  /*0300*/  SHF.L.U32 R113, R115, 0x2, RZ ;  /* 0x0000000273717819 */ /* 0x000fe400000006ff */
[----:B------:R-:W-:Y:S02]  /*0310*/  CS2R R8, SRZ ;  /* 0x0000000000087805 */ /* 0x000fe4000001ff00 */
[----:B------:R-:W-:Y:S02]  /*0320*/  LOP3.LUT R2, R2, 0x3fffe0, R115, 0xf8, !PT ;  /* 0x003fffe002027812 */ /* 0x000fe400078ef873 */
[----:B------:R-:W-:Y:S02]  /*0330*/  LOP3.LUT R114, R114, 0x1c, RZ, 0xc0, !PT ;  /* 0x0000001c72727812 */ /* 0x000fe400078ec0ff */
[----:B------:R-:W-:Y:S01]  /*0340*/  LOP3.LUT R112, R2, 0x4, R113, 0xf8, !PT ;  /* 0x0000000402707812 */ /* 0x000fe200078ef871 */
[----:B--2---:R-:W-:Y:S06]  /*0350*/  @!P0 BRA `(.L_x_5) ;  /* 0x0000004c00388947 */ /* 0x004fec0003800000 */
[----:B------:R-:W1:Y:S01]  /*0360*/  LDC.64 R104, c[0x0][0x3a0] ;  /* 0x0000e800ff687b82 */ /* 0x000e620000000a00 */
[----:B------:R-:W-:Y:S01]  /*0370*/  USHF.R.S32.HI UR5, URZ, 0x5, UR9 ;  /* 0x00000005ff057899 */ /* 0x000fe20008011409 */
[----:B------:R-:W-:Y:S01]  /*0380*/  SHF.L.U32 R5, R115, 0x4, RZ ;  /* 0x0000000473057819 */ /* 0x000fe200000006ff */
[----:B------:R-:W-:Y:S01]  /*0390*/  UMOV UR4, 0x400 ;  /* 0x0000040000047882 */ /* 0x000fe20000000000 */
[--C-:B------:R-:W-:Y:S01]  /*03a0*/  SHF.R.U32.HI R3, RZ, 0x4, R115.reuse ;  /* 0x00000004ff037819 */ /* 0x100fe20000011673 */
[----:B------:R-:W-:Y:S01]  /*03b0*/  HFMA2 R71, -RZ, RZ, 0, 0 ;  /* 0x00000000ff477431 */ /* 0x000fe200000001ff */
[C---:B------:R-:W-:Y:S01]  /*03c0*/  LOP3.LUT R111, R113.reuse, 0x3c, RZ, 0xc0, !PT ;  /* 0x0000003c716f7812 */ /* 0x040fe200078ec0ff */
[----:B------:R-:W-:Y:S01]  /*03d0*/  IMAD R108, R108, UR5, RZ ;  /* 0x000000056c6c7c24 */ /* 0x000fe2000f8e02ff */
[----:B------:R-:W2:Y:S01]  /*03e0*/  S2UR UR10, SR_CgaCtaId ;  /* 0x00000000000a79c3 */ /* 0x000ea20000008800 */
[----:B------:R-:W-:Y:S01]  /*03f0*/  SHF.R.U32.HI R2, RZ, 0x5, R115 ;  /* 0x00000005ff027819 */ /* 0x000fe20000011673 */
[----:B------:R-:W3:Y:S01]  /*0400*/  LDCU UR21, c[0x0][0x3ac] ;  /* 0x00007580ff1577ac */ /* 0x000ee20008000800 */
[----:B------:R-:W-:-:S02]  /*0410*/  LOP3.LUT R4, R113, 0x7c, RZ, 0xc0, !PT ;  /* 0x0000007c71047812 */ /* 0x000fc400078ec0ff */
[C---:B------:R-:W-:Y:S01]  /*0420*/  LOP3.LUT R110, R5.reuse, 0xf0, RZ, 0xc0, !PT ;  /* 0x000000f0056e7812 */ /* 0x040fe200078ec0ff */
[----:B------:R-:W4:Y:S01]  /*0430*/  LDCU.64 UR22, c[0x0][0x3a0] ;  /* 0x00007400ff1677ac */ /* 0x000f220008000a00 */
[----:B------:R-:W-:Y:S02]  /*0440*/  LOP3.LUT R5, R5, 0x1f0, RZ, 0xc0, !PT ;  /* 0x000001f005057812 */ /* 0x000fe400078ec0ff */
[----:B------:R-:W-:Y:S01]  /*0450*/  LEA R110, R3, R110, 0x8 ;  /* 0x0000006e036e7211 */ /* 0x000fe200078e40ff */
[----:B------:R-:W0:Y:S01]  /*0460*/  LDCU.128 UR16, c[0x0][0x380] ;  /* 0x00007000ff1077ac */ /* 0x000e220008000c00 */
[----:B------:R-:W-:Y:S02]  /*0470*/  SHF.R.U32.HI R107, RZ, 0x3, R112 ;  /* 0x00000003ff6b7819 */ /* 0x000fe40000011670 */
[----:B------:R-:W-:Y:S01]  /*0480*/  IADD3 R106, P0, PT, R115, R108, RZ ;  /* 0x0000006c736a7210 */ /* 0x000fe20007f1e0ff */
[----:B------:R-:W-:Y:S01]  /*0490*/  UMOV UR5, URZ ;  /* 0x000000ff00057c82 */ /* 0x000fe20008000000 */
[----:B------:R-:W-:Y:S01]  /*04a0*/  LOP3.LUT R107, R107, 0x7fffc, RZ, 0xc0, !PT ;  /* 0x0007fffc6b6b7812 */ /* 0x000fe200078ec0ff */
[----:B-1----:R-:W-:Y:S01]  /*04b0*/  IMAD R111, R3, R104, R111 ;  /* 0x00000068036f7224 */ /* 0x002fe200078e026f */
[C---:B------:R-:W-:Y:S01]  /*04c0*/  LEA R3, R2.reuse, R5, 0x9 ;  /* 0x0000000502037211 */ /* 0x040fe200078e48ff */
[----:B------:R-:W-:Y:S01]  /*04d0*/  IMAD R4, R2, R105, R4 ;  /* 0x0000006902047224 */ /* 0x000fe200078e0204 */
[----:B------:R-:W-:Y:S01]  /*04e0*/  LEA.HI.X.SX32 R108, R108, RZ, 0x1, P0 ;  /* 0x000000ff6c6c7211 */ /* 0x000fe200000f0eff */
[----:B------:R-:W-:Y:S01]  /*04f0*/  UMOV UR7, URZ ;  /* 0x000000ff00077c82 */ /* 0x000fe20008000000 */
[----:B------:R-:W-:-:S02]  /*0500*/  LEA R5, R104, R111, 0x4 ;  /* 0x0000006f68057211 */ /* 0x000fc400078e20ff */
[CC--:B------:R-:W-:Y:S01]  /*0510*/  LEA R6, R105.reuse, R4.reuse, 0x3 ;  /* 0x0000000469067211 */ /* 0x0c0fe200078e18ff */
[----:B--2---:R-:W-:Y:S01]  /*0520*/  ULEA UR10, UR10, UR4, 0x18 ;  /* 0x000000040a0a7291 */ /* 0x004fe2000f8ec0ff */
[C---:B------:R-:W-:Y:S02]  /*0530*/  LEA R109, R104.reuse, R111, 0x3 ;  /* 0x0000006f686d7211 */ /* 0x040fe400078e18ff */
[C---:B------:R-:W-:Y:S01]  /*0540*/  LEA R7, R105.reuse, R4, 0x2 ;  /* 0x0000000469077211 */ /* 0x040fe200078e10ff */
[----:B------:R-:W-:Y:S01]  /*0550*/  UIADD3 UR6, UPT, UPT, UR10, 0x2000, URZ ;  /* 0x000020000a067890 */ /* 0x000fe2000fffe0ff */
[----:B------:R-:W-:Y:S01]  /*0560*/  LEA R104, R104, R5, 0x3 ;  /* 0x0000000568687211 */ /* 0x000fe200078e18ff */
[----:B------:R-:W-:Y:S01]  /*0570*/  UMOV UR4, URZ ;  /* 0x000000ff00047c82 */ /* 0x000fe20008000000 */
[----:B------:R-:W-:-:S03]  /*0580*/  LEA R105, R105, R6, 0x2 ;  /* 0x0000000669697211 */ /* 0x000fc600078e10ff */
[----:B------:R-:W-:Y:S01]  /*0590*/  LEA R2, R112, UR6, 0x2 ;  /* 0x0000000670027c11 */ /* 0x000fe2000f8e10ff */
[----:B0--34-:R-:W-:-:S06]  /*05a0*/  UMOV UR6, URZ ;  /* 0x000000ff00067c82 */ /* 0x019fcc0008000000 */
.L_x_6:
[----:B------:R-:W-:Y:S01]  /*05b0*/  ISETP.GT.U32.AND P0, PT, R115, 0x3f, PT ;  /* 0x0000003f7300780c */ /* 0x000fe20003f04070 */
[----:B------:R-:W-:Y:S02]  /*05c0*/  UIADD3 UR13, UP0, UPT, UR8, UR6, URZ ;  /* 0x00000006080d7290 */ /* 0x000fe4000ff1e0ff */
[----:B------:R-:W-:Y:S02]  /*05d0*/  USHF.R.S32.HI UR11, URZ, 0x1f, UR4 ;  /* 0x0000001fff0b7899 */ /* 0x000fe40008011404 */
[----:B------:R-:W-:Y:S02]  /*05e0*/  ULEA.HI.X.SX32 UR20, UR6, URZ, 0x1, UP0 ;  /* 0x000000ff06147291 */ /* 0x000fe400080f0eff */
[----:B------:R-:W-:Y:S01]  /*05f0*/  IADD3 R73, P1, PT, R111, UR13, RZ ;  /* 0x0000000d6f497c10 */ /* 0x000fe2000ff3e0ff */
[----:B------:R-:W-:Y:S01]  /*0600*/  UIADD3 UR12, UP0, UPT, UR9, UR4, URZ ;  /* 0x00000004090c7290 */ /* 0x000fe2000ff1e0ff */
[----:B------:R-:W-:Y:S02]  /*0610*/  IADD3 R74, P2, PT, R109, UR13, RZ ;  /* 0x0000000d6d4a7c10 */ /* 0x000fe4000ff5e0ff */
[----:B------:R-:W-:Y:S01]  /*0620*/  LEA.HI.X.SX32 R78, R111, UR20, 0x1, P1 ;  /* 0x000000146f4e7c11 */ /* 0x000fe200088f0eff */
[----:B------:R-:W-:Y:S01]  /*0630*/  ULEA.HI.X.SX32 UR11, UR9, UR11, 0x1, UP0 ;  /* 0x0000000b090b7291 */ /* 0x000fe200080f0eff */
[----:B------:R-:W0:Y:S01]  /*0640*/  @!P0 LDC.64 R120, c[0x0][0x390] ;  /* 0x0000e400ff788b82 */ /* 0x000e220000000a00 */
[----:B------:R-:W-:-:S02]  /*0650*/  LEA.HI.X.SX32 R75, R109, UR20, 0x1, P2 ;  /* 0x000000146d4b7c11 */ /* 0x000fc400090f0eff */
[C---:B------:R-:W-:Y:S02]  /*0660*/  LEA R72, P1, R73.reuse, UR16, 0x2 ;  /* 0x0000001049487c11 */ /* 0x040fe4000f8210ff */
[C---:B------:R-:W-:Y:S02]  /*0670*/  LEA R76, P2, R74.reuse, UR16, 0x2 ;  /* 0x000000104a4c7c11 */ /* 0x040fe4000f8410ff */
[----:B------:R-:W-:Y:S02]  /*0680*/  LEA.HI.X R73, R73, UR17, R78, 0x2, P1 ;  /* 0x0000001149497c11 */ /* 0x000fe400088f144e */
[----:B------:R-:W-:Y:S02]  /*0690*/  LEA.HI.X R77, R74, UR17, R75, 0x2, P2 ;  /* 0x000000114a4d7c11 */ /* 0x000fe400090f144b */
[----:B------:R-:W-:Y:S02]  /*06a0*/  IADD3 R81, P2, PT, R5, UR13, RZ ;  /* 0x0000000d05517c10 */ /* 0x000fe4000ff5e0ff */
[----:B------:R-:W-:-:S02]  /*06b0*/  IADD3 R78, P3, PT, R104, UR13, RZ ;  /* 0x0000000d684e7c10 */ /* 0x000fc4000ff7e0ff */
[----:B------:R-:W-:Y:S02]  /*06c0*/  @!P0 IADD3 R74, P1, PT, R106, UR5, RZ ;  /* 0x000000056a4a8c10 */ /* 0x000fe4000ff3e0ff */
[----:B------:R-:W-:Y:S02]  /*06d0*/  LEA.HI.X.SX32 R82, R5, UR20, 0x1, P2 ;  /* 0x0000001405527c11 */ /* 0x000fe400090f0eff */
[----:B------:R-:W-:Y:S02]  /*06e0*/  LEA.HI.X.SX32 R79, R104, UR20, 0x1, P3 ;  /* 0x00000014684f7c11 */ /* 0x000fe400098f0eff */
[----:B------:R-:W-:Y:S02]  /*06f0*/  @!P0 IADD3.X R75, PT, PT, RZ, R108, RZ, P1, !PT ;  /* 0x0000006cff4b8210 */ /* 0x000fe40000ffe4ff */
[----:B------:R-:W-:Y:S02]  /*0700*/  LEA R80, P2, R81, UR16, 0x2 ;  /* 0x0000001051507c11 */ /* 0x000fe4000f8410ff */
[----:B------:R-:W-:-:S02]  /*0710*/  LEA R84, P3, R78, UR16, 0x2 ;  /* 0x000000104e547c11 */ /* 0x000fc4000f8610ff */
[----:B0-----:R-:W-:Y:S02]  /*0720*/  @!P0 LEA R120, P1, R74, R120, 0x2 ;  /* 0x000000784a788211 */ /* 0x001fe400078210ff */
[----:B------:R-:W-:Y:S02]  /*0730*/  LEA.HI.X R81, R81, UR17, R82, 0x2, P2 ;  /* 0x0000001151517c11 */ /* 0x000fe400090f1452 */
[----:B------:R-:W-:Y:S02]  /*0740*/  LEA.HI.X R85, R78, UR17, R79, 0x2, P3 ;  /* 0x000000114e557c11 */ /* 0x000fe400098f144f */
[----:B------:R-:W-:Y:S02]  /*0750*/  @!P0 LEA.HI.X R121, R74, R121, R75, 0x2, P1 ;  /* 0x000000794a798211 */ /* 0x000fe400008f144b */
[----:B------:R-:W-:Y:S02]  /*0760*/  IADD3 R86, P3, PT, R4, UR12, RZ ;  /* 0x0000000c04567c10 */ /* 0x000fe4000ff7e0ff */
[----:B------:R-:W-:Y:S01]  /*0770*/  IADD3 R82, P4, PT, R7, UR12, RZ ;  /* 0x0000000c07527c10 */ /* 0x000fe2000ff9e0ff */
[----:B------:R-:W2:Y:S01]  /*0780*/  @!P0 LDG.E R120, desc[UR14][R120.64] ;  /* 0x0000000e78788981 */ /* 0x000ea2000c1e1900 */
[----:B------:R-:W-:-:S02]  /*0790*/  IADD3 R78, P1, PT, R6, UR12, RZ ;  /* 0x0000000c064e7c10 */ /* 0x000fc4000ff3e0ff */
[----:B------:R-:W-:Y:S02]  /*07a0*/  IADD3 R74, P2, PT, R105, UR12, RZ ;  /* 0x0000000c694a7c10 */ /* 0x000fe4000ff5e0ff */
[----:B------:R-:W-:Y:S02]  /*07b0*/  LEA.HI.X.SX32 R87, R4, UR11, 0x1, P3 ;  /* 0x0000000b04577c11 */ /* 0x000fe400098f0eff */
[----:B------:R-:W-:Y:S02]  /*07c0*/  LEA.HI.X.SX32 R83, R7, UR11, 0x1, P4 ;  /* 0x0000000b07537c11 */ /* 0x000fe4000a0f0eff */
[----:B------:R-:W-:Y:S02]  /*07d0*/  LEA.HI.X.SX32 R79, R6, UR11, 0x1, P1 ;  /* 0x0000000b064f7c11 */ /* 0x000fe400088f0eff */
[----:B------:R-:W-:Y:S02]  /*07e0*/  LEA.HI.X.SX32 R75, R105, UR11, 0x1, P2 ;  /* 0x0000000b694b7c11 */ /* 0x000fe400090f0eff */
[----:B------:R-:W-:-:S02]  /*07f0*/  LEA R88, P3, R86, UR18, 0x2 ;  /* 0x0000001256587c11 */ /* 0x000fc4000f8610ff */
[----:B------:R-:W-:Y:S02]  /*0800*/  LEA R92, P4, R82, UR18, 0x2 ;  /* 0x00000012525c7c11 */ /* 0x000fe4000f8810ff */
[----:B------:R-:W-:Y:S02]  /*0810*/  LEA R96, P1, R78, UR18, 0x2 ;  /* 0x000000124e607c11 */ /* 0x000fe4000f8210ff */
[----:B------:R-:W-:Y:S02]  /*0820*/  LEA R100, P2, R74, UR18, 0x2 ;  /* 0x000000124a647c11 */ /* 0x000fe4000f8410ff */
[----:B------:R-:W-:Y:S02]  /*0830*/  LEA.HI.X R89, R86, UR19, R87, 0x2, P3 ;  /* 0x0000001356597c11 */ /* 0x000fe400098f1457 */
[----:B------:R-:W-:Y:S01]  /*0840*/  LEA.HI.X R93, R82, UR19, R83, 0x2, P4 ;  /* 0x00000013525d7c11 */ /* 0x000fe2000a0f1453 */
[----:B------:R-:W3:Y:S01]  /*0850*/  LDG.E.128 R84, desc[UR14][R84.64] ;  /* 0x0000000e54547981 */ /* 0x000ee2000c1e1d00 */
[----:B------:R-:W-:-:S02]  /*0860*/  LEA.HI.X R97, R78, UR19, R79, 0x2, P1 ;  /* 0x000000134e617c11 */ /* 0x000fc400088f144f */
[----:B------:R-:W-:Y:S01]  /*0870*/  LEA.HI.X R101, R74, UR19, R75, 0x2, P2 ;  /* 0x000000134a657c11 */ /* 0x000fe200090f144b */
[----:B------:R-:W4:Y:S04]  /*0880*/  LDG.E.128 R76, desc[UR14][R76.64] ;  /* 0x0000000e4c4c7981 */ /* 0x000f28000c1e1d00 */
[----:B------:R-:W5:Y:S04]  /*0890*/  LDG.E.128 R72, desc[UR14][R72.64] ;  /* 0x0000000e48487981 */ /* 0x000f68000c1e1d00 */
[----:B------:R-:W2:Y:S04]  /*08a0*/  LDG.E.128 R80, desc[UR14][R80.64] ;  /* 0x0000000e50507981 */ /* 0x000ea8000c1e1d00 */
[----:B------:R-:W2:Y:S04]  /*08b0*/  LDG.E.128 R88, desc[UR14][R88.64] ;  /* 0x0000000e58587981 */ /* 0x000ea8000c1e1d00 */
[----:B------:R-:W2:Y:S04]  /*08c0*/  LDG.E.128 R92, desc[UR14][R92.64] ;  /* 0x0000000e5c5c7981 */ /* 0x000ea8000c1e1d00 */
[----:B------:R-:W2:Y:S04]  /*08d0*/  LDG.E.128 R96, desc[UR14][R96.64] ;  /* 0x0000000e60607981 */ /* 0x000ea8000c1e1d00 */
[----:B------:R-:W2:Y:S01]  /*08e0*/  LDG.E.128 R100, desc[UR14][R100.64] ;  /* 0x0000000e64647981 */ /* 0x000ea2000c1e1d00 */
[----:B------:R-:W0:Y:S01]  /*08f0*/  S2UR UR12, SR_CgaCtaId ;  /* 0x00000000000c79c3 */ /* 0x000e220000008800 */
[----:B------:R-:W-:Y:S01]  /*0900*/  UMOV UR11, 0x400 ;  /* 0x00000400000b7882 */ /* 0x000fe20000000000 */
[----:B------:R-:W-:Y:S01]  /*0910*/  SHF.L.U32 R116, R114, 0x2, RZ ;  /* 0x0000000272747819 */ /* 0x000fe200000006ff */
[----:B0-----:R-:W-:Y:S01]  /*0920*/  ULEA UR11, UR12, UR11, 0x18 ;  /* 0x0000000b0c0b7291 */ /* 0x001fe2000f8ec0ff */
[----:B---3--:R-:W-:Y:S04]  /*0930*/  STS.128 [R110+UR10+0x1800], R84 ;  /* 0x001800546e007988 */ /* 0x008fe80008000c0a */
[----:B----4-:R-:W-:Y:S04]  /*0940*/  STS.128 [R110+UR10+0x800], R76 ;  /* 0x0008004c6e007988 */ /* 0x010fe80008000c0a */
[----:B-----5:R-:W-:Y:S04]  /*0950*/  STS.128 [R110+UR10], R72 ;  /* 0x000000486e007988 */ /* 0x020fe80008000c0a */
[----:B--2---:R-:W-:Y:S04]  /*0960*/  STS.128 [R110+UR10+0x1000], R80 ;  /* 0x001000506e007988 */ /* 0x004fe80008000c0a */
[----:B------:R-:W-:Y:S04]  /*0970*/  STS.128 [R3+UR10+0x2000], R88 ;  /* 0x0020005803007988 */ /* 0x000fe80008000c0a */
[----:B------:R-:W-:Y:S04]  /*0980*/  STS.128 [R3+UR10+0x2800], R92 ;  /* 0x0028005c03007988 */ /* 0x000fe80008000c0a */
[----:B------:R-:W-:Y:S04]  /*0990*/  STS.128 [R3+UR10+0x3000], R96 ;  /* 0x0030006003007988 */ /* 0x000fe80008000c0a */
[----:B------:R-:W-:Y:S04]  /*09a0*/  STS.128 [R3+UR10+0x3800], R100 ;  /* 0x0038006403007988 */ /* 0x000fe80008000c0a */
[----:B------:R-:W-:Y:S01]  /*09b0*/  @!P0 STS [R113+UR10+0x4000], R120 ;  /* 0x0040007871008988 */ /* 0x000fe2000800080a */
[----:B------:R-:W-:Y:S06]  /*09c0*/  BAR.SYNC.DEFER_BLOCKING 0x0 ;  /* 0x0000000000007b1d */ /* 0x000fec0000010000 */
[----:B------:R-:W0:Y:S04]  /*09d0*/  LDS R117, [R107+UR10+0x4000] ;  /* 0x0040000a6b757984 */ /* 0x000e280008000800 */
[----:B------:R-:W-:Y:S04]  /*09e0*/  LDS.128 R72, [R2] ;  /* 0x0000000002487984 */ /* 0x000fe80000000c00 */
[----:B------:R-:W-:Y:S01]  /*09f0*/  LDS.128 R84, [R2+0x40] ;  /* 0x0000400002547984 */ /* 0x000fe20000000c00 */
[----:B0-----:R-:W-:-:S03]  /*0a00*/  LEA R90, R117, R116, 0x8 ;  /* 0x00000074755a7211 */ /* 0x001fc600078e40ff */
[----:B------:R-:W0:Y:S04]  /*0a10*/  LDS R117, [R107+UR10+0x4010] ;  /* 0x0040100a6b757984 */ /* 0x000e280008000800 */
[----:B------:R-:W1:Y:S04]  /*0a20*/  LDS.128 R76, [R90+UR11] ;  /* 0x0000000b5a4c7984 */ /* 0x000e680008000c00 */
[----:B------:R-:W2:Y:S01]  /*0a30*/  LDS.128 R80, [R90+UR11+0x80] ;  /* 0x0000800b5a507984 */ /* 0x000ea20008000c00 */
[----:B0-----:R-:W-:Y:S01]  /*0a40*/  LEA R117, R117, R116, 0x8 ;  /* 0x0000007475757211 */ /* 0x001fe200078e40ff */
[-C--:B-1----:R-:W-:Y:S01]  /*0a50*/  FFMA R89, R76, R72.reuse, R8 ;  /* 0x000000484c597223 */ /* 0x082fe20000000008 */
        /* <DEDUP_REMOVED lines=17> */
[CC--:B------:R-:W-:Y:S01]  /*0b70*/  FFMA R92, R77.reuse, R74.reuse, R18 ;  /* 0x0000004a4d5c7223 */ /* 0x0c0fe20000000012 */
[----:B------:R-:W-:Y:S01]  /*0b80*/  FFMA R73, R78, R74, R26 ;  /* 0x0000004a4e497223 */ /* 0x000fe2000000001a */
[-C--:B------:R-:W-:Y:S01]  /*0b90*/  FFMA R49, R76, R75.reuse, R11 ;  /* 0x0000004b4c317223 */ /* 0x080fe2000000000b */
[CC--:B------:R-:W-:Y:S01]  /*0ba0*/  FFMA R42, R77.reuse, R75.reuse, R19 ;  /* 0x0000004b4d2a7223 */ /* 0x0c0fe20000000013 */
[----:B------:R-:W-:Y:S01]  /*0bb0*/  FFMA R65, R78, R75, R27 ;  /* 0x0000004b4e417223 */ /* 0x000fe2000000001b */
[-C--:B------:R-:W-:Y:S01]  /*0bc0*/  FFMA R100, R77, R85.reuse, R21 ;  /* 0x000000554d647223 */ /* 0x080fe20000000015 */
[----:B------:R-:W-:Y:S04]  /*0bd0*/  LDS.128 R8, [R2+0x200] ;  /* 0x0002000002087984 */ /* 0x000fe80000000c00 */
[----:B------:R-:W0:Y:S04]  /*0be0*/  LDS.128 R16, [R117+UR11] ;  /* 0x0000000b75107984 */ /* 0x000e280008000c00 */
[----:B------:R-:W1:Y:S04]  /*0bf0*/  LDS.128 R24, [R117+UR11+0x80] ;  /* 0x0000800b75187984 */ /* 0x000e680008000c00 */
[----:B------:R-:W2:Y:S01]  /*0c00*/  LDS R21, [R107+UR10+0x4020] ;  /* 0x0040200a6b157984 */ /* 0x000ea20008000800 */
[C---:B------:R-:W-:Y:S01]  /*0c10*/  FFMA R122, R79.reuse, R85, R37 ;  /* 0x000000554f7a7223 */ /* 0x040fe20000000025 */
[C---:B------:R-:W-:Y:S01]  /*0c20*/  FFMA R37, R79.reuse, R86, R38 ;  /* 0x000000564f257223 */ /* 0x040fe20000000026 */
[----:B------:R-:W-:Y:S01]  /*0c30*/  FFMA R38, R79, R87, R39 ;  /* 0x000000574f267223 */ /* 0x000fe20000000027 */
[C---:B------:R-:W-:Y:S01]  /*0c40*/  FFMA R39, R80.reuse, R84, R44 ;  /* 0x0000005450277223 */ /* 0x040fe2000000002c */
[C---:B------:R-:W-:Y:S01]  /*0c50*/  FFMA R44, R80.reuse, R85, R45 ;  /* 0x00000055502c7223 */ /* 0x040fe2000000002d */
[C---:B------:R-:W-:Y:S01]  /*0c60*/  FFMA R43, R80.reuse, R75, R43 ;  /* 0x0000004b502b7223 */ /* 0x040fe2000000002b */
[----:B------:R-:W-:Y:S01]  /*0c70*/  FFMA R45, R80, R86, R46 ;  /* 0x00000056502d7223 */ /* 0x000fe2000000002e */
[-C--:B------:R-:W-:Y:S01]  /*0c80*/  FFMA R94, R81, R74.reuse, R50 ;  /* 0x0000004a515e7223 */ /* 0x080fe20000000032 */
[-C--:B------:R-:W-:Y:S01]  /*0c90*/  FFMA R103, R82, R74.reuse, R58 ;  /* 0x0000004a52677223 */ /* 0x080fe2000000003a */
[----:B------:R-:W-:Y:S01]  /*0ca0*/  FFMA R96, R83, R74, R66 ;  /* 0x0000004a53607223 */ /* 0x000fe20000000042 */
[----:B------:R-:W-:Y:S01]  /*0cb0*/  FFMA R80, R80, R87, R47 ;  /* 0x0000005750507223 */ /* 0x000fe2000000002f */
[-C--:B------:R-:W-:Y:S01]  /*0cc0*/  FFMA R50, R79, R75.reuse, R35 ;  /* 0x0000004b4f327223 */ /* 0x080fe20000000023 */
[-C--:B------:R-:W-:Y:S01]  /*0cd0*/  FFMA R58, R81, R75.reuse, R51 ;  /* 0x0000004b513a7223 */ /* 0x080fe20000000033 */
[CC--:B------:R-:W-:Y:S01]  /*0ce0*/  FFMA R59, R82.reuse, R75.reuse, R59 ;  /* 0x0000004b523b7223 */ /* 0x0c0fe2000000003b */
[----:B------:R-:W-:Y:S01]  /*0cf0*/  FFMA R66, R83, R75, R67 ;  /* 0x0000004b53427223 */ /* 0x000fe20000000043 */
[C---:B------:R-:W-:Y:S01]  /*0d00*/  FFMA R46, R81.reuse, R85, R53 ;  /* 0x00000055512e7223 */ /* 0x040fe20000000035 */
[----:B------:R-:W-:Y:S01]  /*0d10*/  FFMA R47, R81, R86, R54 ;  /* 0x00000056512f7223 */ /* 0x000fe20000000036 */
[----:B------:R-:W-:Y:S01]  /*0d20*/  FFMA R34, R79, R74, R34 ;  /* 0x0000004a4f227223 */ /* 0x000fe20000000022 */
[----:B------:R-:W-:Y:S01]  /*0d30*/  FFMA R54, R81, R87, R55 ;  /* 0x0000005751367223 */ /* 0x000fe20000000037 */
[-C--:B------:R-:W-:Y:S01]  /*0d40*/  FFMA R53, R82, R84.reuse, R60 ;  /* 0x0000005452357223 */ /* 0x080fe2000000003c */
[C---:B------:R-:W-:Y:S01]  /*0d50*/  FFMA R51, R76.reuse, R84, R12 ;  /* 0x000000544c337223 */ /* 0x040fe2000000000c */
[CC--:B------:R-:W-:Y:S01]  /*0d60*/  FFMA R74, R76.reuse, R85.reuse, R13 ;  /* 0x000000554c4a7223 */ /* 0x0c0fe2000000000d */
[-C--:B------:R-:W-:Y:S01]  /*0d70*/  FFMA R67, R76, R86.reuse, R14 ;  /* 0x000000564c437223 */ /* 0x080fe2000000000e */
[C---:B------:R-:W-:Y:S01]  /*0d80*/  FFMA R60, R82.reuse, R85, R61 ;  /* 0x00000055523c7223 */ /* 0x040fe2000000003d */
[----:B------:R-:W-:Y:S01]  /*0d90*/  FFMA R55, R82, R86, R62 ;  /* 0x0000005652377223 */ /* 0x000fe2000000003e */
[-C--:B------:R-:W-:Y:S01]  /*0da0*/  FFMA R76, R76, R87.reuse, R15 ;  /* 0x000000574c4c7223 */ /* 0x080fe2000000000f */
[-C--:B------:R-:W-:Y:S01]  /*0db0*/  FFMA R82, R82, R87.reuse, R63 ;  /* 0x0000005752527223 */ /* 0x080fe2000000003f */
[----:B------:R-:W3:Y:S01]  /*0dc0*/  LDS.128 R12, [R2+0x240] ;  /* 0x00024000020c7984 */ /* 0x000ee20000000c00 */
[C---:B------:R-:W-:Y:S01]  /*0dd0*/  FFMA R98, R77.reuse, R84, R20 ;  /* 0x000000544d627223 */ /* 0x040fe20000000014 */
[C---:B------:R-:W-:Y:S01]  /*0de0*/  FFMA R75, R77.reuse, R86, R22 ;  /* 0x000000564d4b7223 */ /* 0x040fe20000000016 */
[----:B------:R-:W-:Y:S01]  /*0df0*/  FFMA R102, R77, R87, R23 ;  /* 0x000000574d667223 */ /* 0x000fe20000000017 */
        /* <DEDUP_REMOVED lines=8> */
[----:B--2---:R-:W-:Y:S01]  /*0e80*/  LEA R63, R21, R116, 0x8 ;  /* 0x00000074153f7211 */ /* 0x004fe200078e40ff */
[----:B------:R-:W0:Y:S01]  /*0e90*/  LDS R11, [R107+UR10+0x4030] ;  /* 0x0040300a6b0b7984 */ /* 0x000e220008000800 */
[CC--:B------:R-:W-:Y:S01]  /*0ea0*/  FFMA R77, R78.reuse, R84.reuse, R28 ;  /* 0x000000544e4d7223 */ /* 0x0c0fe2000000001c */
[-C--:B------:R-:W-:Y:S01]  /*0eb0*/  FFMA R36, R79, R84.reuse, R36 ;  /* 0x000000544f247223 */ /* 0x080fe20000000024 */
[-C--:B------:R-:W-:Y:S01]  /*0ec0*/  FFMA R52, R81, R84.reuse, R52 ;  /* 0x0000005451347223 */ /* 0x080fe20000000034 */
[----:B------:R-:W-:Y:S01]  /*0ed0*/  FFMA R68, R83, R84, R68 ;  /* 0x0000005453447223 */ /* 0x000fe20000000044 */
        /* <DEDUP_REMOVED lines=18> */
[----:B------:R-:W-:Y:S01]  /*1000*/  FFMA R78, R78, R87, R31 ;  /* 0x000000574e4e7223 */ /* 0x000fe2000000001f */
[-C--:B------:R-:W-:Y:S01]  /*1010*/  FFMA R9, R16, R10.reuse, R33 ;  /* 0x0000000a10097223 */ /* 0x080fe20000000021 */
[----:B------:R-:W-:Y:S01]  /*1020*/  FFMA R8, R19, R10, R34 ;  /* 0x0000000a13087223 */ /* 0x000fe20000000022 */
[----:B------:R-:W-:Y:S04]  /*1030*/  LDS.128 R28, [R63+UR11] ;  /* 0x0000000b3f1c7984 */ /* 0x000fe80008000c00 */
[----:B------:R-:W1:Y:S04]  /*1040*/  LDS.128 R32, [R2+0x400] ;  /* 0x0004000002207984 */ /* 0x000e680000000c00 */
[----:B------:R2:W4:Y:S01]  /*1050*/  LDS.128 R20, [R63+UR11+0x80] ;  /* 0x0000800b3f147984 */ /* 0x0005220008000c00 */
[C---:B------:R-:W-:Y:S01]  /*1060*/  FFMA R61, R83.reuse, R86, R70 ;  /* 0x00000056533d7223 */ /* 0x040fe20000000046 */
[C---:B------:R-:W-:Y:S01]  /*1070*/  FFMA R62, R83.reuse, R85, R69 ;  /* 0x00000055533e7223 */ /* 0x040fe20000000045 */
[----:B------:R-:W-:Y:S01]  /*1080*/  FFMA R70, R83, R87, R71 ;  /* 0x0000005753467223 */ /* 0x000fe20000000047 */
[C---:B------:R-:W-:Y:S01]  /*1090*/  FFMA R103, R26.reuse, R10, R103 ;  /* 0x0000000a1a677223 */ /* 0x040fe20000000067 */
[C---:B---3--:R-:W-:Y:S01]  /*10a0*/  FFMA R53, R26.reuse, R12, R53 ;  /* 0x0000000c1a357223 */ /* 0x048fe20000000035 */
[C---:B------:R-:W-:Y:S01]  /*10b0*/  FFMA R60, R26.reuse, R13, R60 ;  /* 0x0000000d1a3c7223 */ /* 0x040fe2000000003c */
[C---:B------:R-:W-:Y:S01]  /*10c0*/  FFMA R55, R26.reuse, R14, R55 ;  /* 0x0000000e1a377223 */ /* 0x040fe20000000037 */
[-C--:B------:R-:W-:Y:S01]  /*10d0*/  FFMA R82, R26, R15.reuse, R82 ;  /* 0x0000000f1a527223 */ /* 0x080fe20000000052 */
[C---:B------:R-:W-:Y:S01]  /*10e0*/  FFMA R86, R19.reuse, R12, R36 ;  /* 0x0000000c13567223 */ /* 0x040fe20000000024 */
[C---:B--2---:R-:W-:Y:S01]  /*10f0*/  FFMA R63, R19.reuse, R14, R37 ;  /* 0x0000000e133f7223 */ /* 0x044fe20000000025 */
[----:B------:R-:W-:Y:S01]  /*1100*/  FFMA R124, R19, R15, R38 ;  /* 0x0000000f137c7223 */ /* 0x000fe20000000026 */
[----:B------:R-:W-:Y:S01]  /*1110*/  FFMA R69, R24, R12, R39 ;  /* 0x0000000c18457223 */ /* 0x000fe20000000027 */
[----:B0-----:R-:W-:Y:S01]  /*1120*/  LEA R26, R11, R116, 0x8 ;  /* 0x000000740b1a7211 */ /* 0x001fe200078e40ff */
[-C--:B------:R-:W-:Y:S01]  /*1130*/  FFMA R92, R17, R10.reuse, R92 ;  /* 0x0000000a115c7223 */ /* 0x080fe2000000005c */
[-C--:B------:R-:W-:Y:S01]  /*1140*/  FFMA R73, R18, R10.reuse, R73 ;  /* 0x0000000a12497223 */ /* 0x080fe20000000049 */
[CC--:B------:R-:W-:Y:S01]  /*1150*/  FFMA R101, R24.reuse, R10.reuse, R101 ;  /* 0x0000000a18657223 */ /* 0x0c0fe20000000065 */
[-C--:B------:R-:W-:Y:S01]  /*1160*/  FFMA R94, R25, R10.reuse, R94 ;  /* 0x0000000a195e7223 */ /* 0x080fe2000000005e */
[C---:B------:R-:W-:Y:S01]  /*1170*/  FFMA R96, R27.reuse, R10, R96 ;  /* 0x0000000a1b607223 */ /* 0x040fe20000000060 */
[C---:B------:R-:W-:Y:S01]  /*1180*/  FFMA R68, R27.reuse, R12, R68 ;  /* 0x0000000c1b447223 */ /* 0x040fe20000000044 */
[----:B------:R-:W0:Y:S01]  /*1190*/  LDS.128 R36, [R2+0x440] ;  /* 0x0004400002247984 */ /* 0x000e220000000c00 */
[C---:B------:R-:W-:Y:S01]  /*11a0*/  FFMA R62, R27.reuse, R13, R62 ;  /* 0x0000000d1b3e7223 */ /* 0x040fe2000000003e */
[CC--:B------:R-:W-:Y:S01]  /*11b0*/  FFMA R61, R27.reuse, R14.reuse, R61 ;  /* 0x0000000e1b3d7223 */ /* 0x0c0fe2000000003d */
[----:B------:R-:W-:Y:S01]  /*11c0*/  FFMA R70, R27, R15, R70 ;  /* 0x0000000f1b467223 */ /* 0x000fe20000000046 */
[C---:B------:R-:W-:Y:S01]  /*11d0*/  FFMA R44, R24.reuse, R13, R44 ;  /* 0x0000000d182c7223 */ /* 0x040fe2000000002c */
[----:B------:R-:W2:Y:S01]  /*11e0*/  LDS R27, [R107+UR10+0x4040] ;  /* 0x0040400a6b1b7984 */ /* 0x000ea20008000800 */
        /* <DEDUP_REMOVED lines=18> */
[----:B------:R-:W-:Y:S01]  /*1310*/  FFMA R122, R19, R13, R122 ;  /* 0x0000000d137a7223 */ /* 0x000fe2000000007a */
[CC--:B-1----:R-:W-:Y:S01]  /*1320*/  FFMA R25, R28.reuse, R34.reuse, R9 ;  /* 0x000000221c197223 */ /* 0x0c2fe20000000009 */
[----:B------:R-:W-:Y:S01]  /*1330*/  FFMA R24, R31, R34, R8 ;  /* 0x000000221f187223 */ /* 0x000fe20000000008 */
[-C--:B------:R-:W-:Y:S01]  /*1340*/  FFMA R89, R28, R32.reuse, R89 ;  /* 0x000000201c597223 */ /* 0x080fe20000000059 */
[-C--:B------:R-:W-:Y:S01]  /*1350*/  FFMA R88, R29, R32.reuse, R88 ;  /* 0x000000201d587223 */ /* 0x080fe20000000058 */
[-C--:B------:R-:W-:Y:S01]  /*1360*/  FFMA R91, R30, R32.reuse, R91 ;  /* 0x000000201e5b7223 */ /* 0x080fe2000000005b */
[-C--:B------:R-:W-:Y:S01]  /*1370*/  FFMA R84, R31, R32.reuse, R84 ;  /* 0x000000201f547223 */ /* 0x080fe20000000054 */
[-C--:B----4-:R-:W-:Y:S01]  /*1380*/  FFMA R93, R20, R32.reuse, R93 ;  /* 0x00000020145d7223 */ /* 0x090fe2000000005d */
        /* <DEDUP_REMOVED lines=16> */
[----:B------:R-:W-:Y:S01]  /*1490*/  FFMA R96, R23, R34, R96 ;  /* 0x0000002217607223 */ /* 0x000fe20000000060 */
[----:B------:R-:W-:Y:S01]  /*14a0*/  LDS.128 R16, [R2+0x600] ;  /* 0x0006000002107984 */ /* 0x000fe20000000c00 */
[-C--:B------:R-:W-:Y:S01]  /*14b0*/  FFMA R49, R28, R35.reuse, R49 ;  /* 0x000000231c317223 */ /* 0x080fe20000000031 */
[-C--:B------:R-:W-:Y:S01]  /*14c0*/  FFMA R42, R29, R35.reuse, R42 ;  /* 0x000000231d2a7223 */ /* 0x080fe2000000002a */
[-C--:B------:R-:W-:Y:S01]  /*14d0*/  FFMA R65, R30, R35.reuse, R65 ;  /* 0x000000231e417223 */ /* 0x080fe20000000041 */
[----:B------:R-:W1:Y:S01]  /*14e0*/  LDS.128 R12, [R26+UR11] ;  /* 0x0000000b1a0c7984 */ /* 0x000e620008000c00 */
[-C--:B------:R-:W-:Y:S01]  /*14f0*/  FFMA R50, R31, R35.reuse, R50 ;  /* 0x000000231f327223 */ /* 0x080fe20000000032 */
[-C--:B------:R-:W-:Y:S01]  /*1500*/  FFMA R43, R20, R35.reuse, R43 ;  /* 0x00000023142b7223 */ /* 0x080fe2000000002b */
[-C--:B------:R-:W-:Y:S01]  /*1510*/  FFMA R58, R21, R35.reuse, R58 ;  /* 0x00000023153a7223 */ /* 0x080fe2000000003a */
[----:B------:R-:W3:Y:S01]  /*1520*/  LDS.128 R8, [R26+UR11+0x80] ;  /* 0x0000800b1a087984 */ /* 0x000ee20008000c00 */
[-C--:B------:R-:W-:Y:S01]  /*1530*/  FFMA R59, R22, R35.reuse, R59 ;  /* 0x00000023163b7223 */ /* 0x080fe2000000003b */
[----:B------:R-:W-:-:S02]  /*1540*/  FFMA R66, R23, R35, R66 ;  /* 0x0000002317427223 */ /* 0x000fc40000000042 */
[----:B------:R-:W4:Y:S01]  /*1550*/  LDS.128 R32, [R2+0x640] ;  /* 0x0006400002207984 */ /* 0x000f220000000c00 */
[-C--:B0-----:R-:W-:Y:S01]  /*1560*/  FFMA R51, R28, R36.reuse, R51 ;  /* 0x000000241c337223 */ /* 0x081fe20000000033 */
        /* <DEDUP_REMOVED lines=9> */
[----:B------:R-:W-:Y:S01]  /*1600*/  FFMA R102, R29, R39, R102 ;  /* 0x000000271d667223 */ /* 0x000fe20000000066 */
[----:B--2---:R-:W-:Y:S01]  /*1610*/  LEA R36, R27, R116, 0x8 ;  /* 0x000000741b247211 */ /* 0x004fe200078e40ff */
[C---:B------:R-:W-:Y:S01]  /*1620*/  FFMA R44, R20.reuse, R37, R44 ;  /* 0x00000025142c7223 */ /* 0x040fe2000000002c */
[CC--:B------:R-:W-:Y:S01]  /*1630*/  FFMA R45, R20.reuse, R38.reuse, R45 ;  /* 0x00000026142d7223 */ /* 0x0c0fe2000000002d */
[----:B------:R-:W-:Y:S01]  /*1640*/  FFMA R80, R20, R39, R80 ;  /* 0x0000002714507223 */ /* 0x000fe20000000050 */
        /* <DEDUP_REMOVED lines=13> */
[C---:B------:R-:W-:Y:S01]  /*1720*/  FFMA R117, R30.reuse, R38, R117 ;  /* 0x000000261e757223 */ /* 0x040fe20000000075 */
[----:B------:R-:W-:Y:S01]  /*1730*/  FFMA R78, R30, R39, R78 ;  /* 0x000000271e4e7223 */ /* 0x000fe2000000004e */
[----:B------:R-:W-:Y:S01]  /*1740*/  FFMA R122, R31, R37, R122 ;  /* 0x000000251f7a7223 */ /* 0x000fe2000000007a */
[-C--:B-1----:R-:W-:Y:S01]  /*1750*/  FFMA R89, R12, R16.reuse, R89 ;  /* 0x000000100c597223 */ /* 0x082fe20000000059 */
[-C--:B------:R-:W-:Y:S01]  /*1760*/  FFMA R88, R13, R16.reuse, R88 ;  /* 0x000000100d587223 */ /* 0x080fe20000000058 */
[-C--:B------:R-:W-:Y:S01]  /*1770*/  FFMA R91, R14, R16.reuse, R91 ;  /* 0x000000100e5b7223 */ /* 0x080fe2000000005b */
[-C--:B------:R-:W-:Y:S01]  /*1780*/  FFMA R84, R15, R16.reuse, R84 ;  /* 0x000000100f547223 */ /* 0x080fe20000000054 */
[-C--:B---3--:R-:W-:Y:S01]  /*1790*/  FFMA R93, R8, R16.reuse, R93 ;  /* 0x00000010085d7223 */ /* 0x088fe2000000005d */
        /* <DEDUP_REMOVED lines=13> */
[----:B------:R-:W-:Y:S01]  /*1870*/  FFMA R16, R15, R18, R24 ;  /* 0x000000120f107223 */ /* 0x000fe20000000018 */
[C---:B------:R-:W-:Y:S01]  /*1880*/  FFMA R42, R13.reuse, R19, R42 ;  /* 0x000000130d2a7223 */ /* 0x040fe2000000002a */
[C---:B----4-:R-:W-:Y:S01]  /*1890*/  FFMA R98, R13.reuse, R32, R98 ;  /* 0x000000200d627223 */ /* 0x050fe20000000062 */
[C---:B------:R-:W-:Y:S01]  /*18a0*/  FFMA R100, R13.reuse, R33, R100 ;  /* 0x000000210d647223 */ /* 0x040fe20000000064 */
[C---:B------:R-:W-:Y:S01]  /*18b0*/  FFMA R75, R13.reuse, R34, R75 ;  /* 0x000000220d4b7223 */ /* 0x040fe2000000004b */
[----:B------:R-:W-:Y:S01]  /*18c0*/  FFMA R102, R13, R35, R102 ;  /* 0x000000230d667223 */ /* 0x000fe20000000066 */
[C---:B------:R-:W-:Y:S01]  /*18d0*/  FFMA R63, R31.reuse, R38, R63 ;  /* 0x000000261f3f7223 */ /* 0x040fe2000000003f */
[----:B------:R-:W-:Y:S01]  /*18e0*/  FFMA R124, R31, R39, R124 ;  /* 0x000000271f7c7223 */ /* 0x000fe2000000007c */
[----:B------:R-:W-:Y:S04]  /*18f0*/  LDS.128 R24, [R36+UR11] ;  /* 0x0000000b24187984 */ /* 0x000fe80008000c00 */
[----:B------:R-:W-:Y:S04]  /*1900*/  LDS.128 R20, [R36+UR11+0x80] ;  /* 0x0000800b24147984 */ /* 0x000fe80008000c00 */
[----:B------:R-:W0:Y:S04]  /*1910*/  LDS R13, [R107+UR10+0x4050] ;  /* 0x0040500a6b0d7984 */ /* 0x000e280008000800 */
[----:B------:R-:W1:Y:S04]  /*1920*/  LDS.128 R28, [R2+0x800] ;  /* 0x00080000021c7984 */ /* 0x000e680000000c00 */
[----:B------:R-:W2:Y:S01]  /*1930*/  LDS.128 R36, [R2+0x840] ;  /* 0x0008400002247984 */ /* 0x000ea20000000c00 */
        /* <DEDUP_REMOVED lines=28> */
[----:B0-----:R-:W-:Y:S01]  /*1b00*/  LEA R32, R13, R116, 0x8 ;  /* 0x000000740d207211 */ /* 0x001fe200078e40ff */
[C---:B------:R-:W-:Y:S01]  /*1b10*/  FFMA R44, R8.reuse, R33, R44 ;  /* 0x00000021082c7223 */ /* 0x040fe2000000002c */
[C---:B-1----:R-:W-:Y:S01]  /*1b20*/  FFMA R88, R25.reuse, R28, R88 ;  /* 0x0000001c19587223 */ /* 0x042fe20000000058 */
[C---:B------:R-:W-:Y:S01]  /*1b30*/  FFMA R40, R25.reuse, R29, R40 ;  /* 0x0000001d19287223 */ /* 0x040fe20000000028 */
[C---:B------:R-:W-:Y:S01]  /*1b40*/  FFMA R92, R25.reuse, R30, R92 ;  /* 0x0000001e195c7223 */ /* 0x040fe2000000005c */
[C---:B------:R-:W-:Y:S01]  /*1b50*/  FFMA R42, R25.reuse, R31, R42 ;  /* 0x0000001f192a7223 */ /* 0x040fe2000000002a */
[C---:B--2---:R-:W-:Y:S01]  /*1b60*/  FFMA R98, R25.reuse, R36, R98 ;  /* 0x0000002419627223 */ /* 0x044fe20000000062 */
[C---:B------:R-:W-:Y:S01]  /*1b70*/  FFMA R100, R25.reuse, R37, R100 ;  /* 0x0000002519647223 */ /* 0x040fe20000000064 */
[C---:B------:R-:W-:Y:S01]  /*1b80*/  FFMA R75, R25.reuse, R38, R75 ;  /* 0x00000026194b7223 */ /* 0x040fe2000000004b */
[----:B------:R-:W-:Y:S01]  /*1b90*/  FFMA R102, R25, R39, R102 ;  /* 0x0000002719667223 */ /* 0x000fe20000000066 */
[CC--:B------:R-:W-:Y:S01]  /*1ba0*/  FFMA R45, R8.reuse, R34.reuse, R45 ;  /* 0x00000022082d7223 */ /* 0x0c0fe2000000002d */
[----:B------:R-:W0:Y:S01]  /*1bb0*/  LDS R25, [R107+UR10+0x4060] ;  /* 0x0040600a6b197984 */ /* 0x000e220008000800 */
        /* <DEDUP_REMOVED lines=25> */
[C---:B------:R-:W-:Y:S01]  /*1d50*/  FFMA R28, R27.reuse, R30, R16 ;  /* 0x0000001e1b1c7223 */ /* 0x040fe20000000010 */
[----:B------:R-:W-:Y:S04]  /*1d60*/  LDS.128 R12, [R32+UR11] ;  /* 0x0000000b200c7984 */ /* 0x000fe80008000c00 */
[----:B------:R-:W-:Y:S04]  /*1d70*/  LDS.128 R8, [R32+UR11+0x80] ;  /* 0x0000800b20087984 */ /* 0x000fe80008000c00 */
        /* <DEDUP_REMOVED lines=9> */
[----:B0-----:R-:W-:Y:S01]  /*1e10*/  LEA R36, R25, R116, 0x8 ;  /* 0x0000007419247211 */ /* 0x001fe200078e40ff */
        /* <DEDUP_REMOVED lines=33> */
[-C--:B-1----:R-:W-:Y:S01]  /*2030*/  FFMA R89, R12, R16.reuse, R89 ;  /* 0x000000100c597223 */ /* 0x082fe20000000059 */
        /* <DEDUP_REMOVED lines=17> */
[C---:B--2---:R-:W-:Y:S01]  /*2150*/  FFMA R98, R13.reuse, R32, R98 ;  /* 0x000000200d627223 */ /* 0x044fe20000000062 */
[C---:B------:R-:W-:Y:S01]  /*2160*/  FFMA R100, R13.reuse, R33, R100 ;  /* 0x000000210d647223 */ /* 0x040fe20000000064 */
[C---:B------:R-:W-:Y:S01]  /*2170*/  FFMA R75, R13.reuse, R34, R75 ;  /* 0x000000220d4b7223 */ /* 0x040fe2000000004b */
[----:B------:R-:W-:Y:S01]  /*2180*/  FFMA R102, R13, R35, R102 ;  /* 0x000000230d667223 */ /* 0x000fe20000000066 */
[CC--:B------:R-:W-:Y:S01]  /*2190*/  FFMA R17, R12.reuse, R18.reuse, R29 ;  /* 0x000000120c117223 */ /* 0x0c0fe2000000001d */
[C---:B------:R-:W-:Y:S01]  /*21a0*/  FFMA R16, R15.reuse, R18, R28 ;  /* 0x000000120f107223 */ /* 0x040fe2000000001c */
        /* <DEDUP_REMOVED lines=314> */
[----:B------:R-:W-:Y:S01]  /*3550*/  FFMA R44, R12, R33, R44 ;  /* 0x000000210c2c7223 */ /* 0x000fe2000000002c */
        /* <DEDUP_REMOVED lines=8> */
[-C--:B------:R-:W-:Y:S01]  /*35e0*/  FFMA R89, R20, R28.reuse, R89 ;  /* 0x0000001c14597223 */ /* 0x080fe20000000059 */
[----:B------:R-:W0:Y:S01]  /*35f0*/  LDS R21, [R107+UR10+0x40c0] ;  /* 0x0040c00a6b157984 */ /* 0x000e220008000800 */
        /* <DEDUP_REMOVED lines=24> */
[CC--:B------:R-:W-:Y:S01]  /*3780*/  FFMA R29, R20.reuse, R30.reuse, R17 ;  /* 0x0000001e141d7223 */ /* 0x0c0fe20000000011 */
[C---:B------:R-:W-:Y:S01]  /*3790*/  FFMA R28, R23.reuse, R30, R16 ;  /* 0x0000001e171c7223 */ /* 0x040fe20000000010 */
[----:B------:R-:W-:Y:S04]  /*37a0*/  LDS.128 R8, [R32+UR11] ;  /* 0x0000000b20087984 */ /* 0x000fe80008000c00 */
[----:B------:R-:W1:Y:S04]  /*37b0*/  LDS.128 R16, [R2+0x1600] ;  /* 0x0016000002107984 */ /* 0x000e680000000c00 */
[----:B------:R-:W2:Y:S04]  /*37c0*/  LDS.128 R12, [R32+UR11+0x80] ;  /* 0x0000800b200c7984 */ /* 0x000ea80008000c00 */
[----:B------:R-:W3:Y:S01]  /*37d0*/  LDS.128 R32, [R2+0x1640] ;  /* 0x0016400002207984 */ /* 0x000ee20000000c00 */
        /* <DEDUP_REMOVED lines=9> */
[-C--:B------:R-:W-:Y:S01]  /*3870*/  FFMA R65, R22, R31.reuse, R65 ;  /* 0x0000001f16417223 */ /* 0x080fe20000000041 */
[C---:B------:R-:W-:Y:S01]  /*3880*/  FFMA R50, R23.reuse, R31, R50 ;  /* 0x0000001f17327223 */ /* 0x040fe20000000032 */
        /* <DEDUP_REMOVED lines=10> */
[-C--:B------:R-:W-:Y:S01]  /*3930*/  FFMA R101, R24, R30.reuse, R101 ;  /* 0x0000001e18657223 */ /* 0x080fe20000000065 */
[-C--:B------:R-:W-:Y:S01]  /*3940*/  FFMA R94, R25, R30.reuse, R94 ;  /* 0x0000001e195e7223 */ /* 0x080fe2000000005e */
[-C--:B------:R-:W-:Y:S01]  /*3950*/  FFMA R103, R26, R30.reuse, R103 ;  /* 0x0000001e1a677223 */ /* 0x080fe20000000067 */
[----:B------:R-:W-:Y:S01]  /*3960*/  FFMA R96, R27, R30, R96 ;  /* 0x0000001e1b607223 */ /* 0x000fe20000000060 */
[-C--:B------:R-:W-:Y:S01]  /*3970*/  FFMA R43, R24, R31.reuse, R43 ;  /* 0x0000001f182b7223 */ /* 0x080fe2000000002b */
[-C--:B------:R-:W-:Y:S01]  /*3980*/  FFMA R58, R25, R31.reuse, R58 ;  /* 0x0000001f193a7223 */ /* 0x080fe2000000003a */
[-C--:B------:R-:W-:Y:S01]  /*3990*/  FFMA R59, R26, R31.reuse, R59 ;  /* 0x0000001f1a3b7223 */ /* 0x080fe2000000003b */
[----:B------:R-:W-:Y:S01]  /*39a0*/  FFMA R66, R27, R31, R66 ;  /* 0x0000001f1b427223 */ /* 0x000fe20000000042 */
[C---:B------:R-:W-:Y:S01]  /*39b0*/  FFMA R44, R24.reuse, R37, R44 ;  /* 0x00000025182c7223 */ /* 0x040fe2000000002c */
[----:B------:R-:W-:Y:S01]  /*39c0*/  FFMA R45, R24, R38, R45 ;  /* 0x00000026182d7223 */ /* 0x000fe2000000002d */
        /* <DEDUP_REMOVED lines=34> */
[C---:B---3--:R-:W-:Y:S01]  /*3bf0*/  FFMA R51, R8.reuse, R32, R51 ;  /* 0x0000002008337223 */ /* 0x048fe20000000033 */
        /* <DEDUP_REMOVED lines=15> */
[----:B------:R-:W-:Y:S04]  /*3cf0*/  LDS.128 R28, [R2+0x1800] ;  /* 0x00180000021c7984 */ /* 0x000fe80000000c00 */
[----:B------:R-:W0:Y:S04]  /*3d00*/  LDS.128 R24, [R36+UR11] ;  /* 0x0000000b24187984 */ /* 0x000e280008000c00 */
[----:B------:R-:W1:Y:S01]  /*3d10*/  LDS.128 R8, [R2+0x1840] ;  /* 0x0018400002087984 */ /* 0x000e620000000c00 */
[-C--:B------:R-:W-:Y:S01]  /*3d20*/  FFMA R43, R12, R19.reuse, R43 ;  /* 0x000000130c2b7223 */ /* 0x080fe2000000002b */
[-C--:B------:R-:W-:Y:S01]  /*3d30*/  FFMA R58, R13, R19.reuse, R58 ;  /* 0x000000130d3a7223 */ /* 0x080fe2000000003a */
[-C--:B------:R-:W-:Y:S01]  /*3d40*/  FFMA R59, R14, R19.reuse, R59 ;  /* 0x000000130e3b7223 */ /* 0x080fe2000000003b */
[----:B------:R-:W2:Y:S01]  /*3d50*/  LDS.128 R20, [R36+UR11+0x80] ;  /* 0x0000800b24147984 */ /* 0x000ea20008000c00 */
[----:B------:R-:W-:-:S03]  /*3d60*/  FFMA R66, R15, R19, R66 ;  /* 0x000000130f427223 */ /* 0x000fc60000000042 */
[----:B------:R-:W3:Y:S01]  /*3d70*/  LDS R19, [R107+UR10+0x40d0] ;  /* 0x0040d00a6b137984 */ /* 0x000ee20008000800 */
[-C--:B------:R-:W-:Y:S01]  /*3d80*/  FFMA R101, R12, R18.reuse, R101 ;  /* 0x000000120c657223 */ /* 0x080fe20000000065 */
[-C--:B------:R-:W-:Y:S01]  /*3d90*/  FFMA R94, R13, R18.reuse, R94 ;  /* 0x000000120d5e7223 */ /* 0x080fe2000000005e */
        /* <DEDUP_REMOVED lines=16> */
[----:B------:R-:W-:Y:S01]  /*3ea0*/  FFMA R61, R15, R34, R61 ;  /* 0x000000220f3d7223 */ /* 0x000fe2000000003d */
[----:B------:R-:W-:Y:S01]  /*3eb0*/  LDS R39, [R107+UR10+0x40f0] ;  /* 0x0040f00a6b277984 */ /* 0x000fe20008000800 */
[C---:B0-----:R-:W-:Y:S01]  /*3ec0*/  FFMA R88, R25.reuse, R28, R88 ;  /* 0x0000001c19587223 */ /* 0x041fe20000000058 */
[C---:B------:R-:W-:Y:S01]  /*3ed0*/  FFMA R40, R25.reuse, R29, R40 ;  /* 0x0000001d19287223 */ /* 0x040fe20000000028 */
[C---:B------:R-:W-:Y:S01]  /*3ee0*/  FFMA R92, R25.reuse, R30, R92 ;  /* 0x0000001e195c7223 */ /* 0x040fe2000000005c */
[C---:B------:R-:W-:Y:S01]  /*3ef0*/  FFMA R42, R25.reuse, R31, R42 ;  /* 0x0000001f192a7223 */ /* 0x040fe2000000002a */
[C---:B-1----:R-:W-:Y:S01]  /*3f00*/  FFMA R98, R25.reuse, R8, R98 ;  /* 0x0000000819627223 */ /* 0x042fe20000000062 */
[C---:B------:R-:W-:Y:S01]  /*3f10*/  FFMA R100, R25.reuse, R9, R100 ;  /* 0x0000000919647223 */ /* 0x040fe20000000064 */
[C---:B------:R-:W-:Y:S01]  /*3f20*/  FFMA R75, R25.reuse, R10, R75 ;  /* 0x0000000a194b7223 */ /* 0x040fe2000000004b */
[----:B------:R-:W-:-:S02]  /*3f30*/  FFMA R102, R25, R11, R102 ;  /* 0x0000000b19667223 */ /* 0x000fc40000000066 */
[----:B------:R-:W0:Y:S01]  /*3f40*/  LDS R25, [R107+UR10+0x40e0] ;  /* 0x0040e00a6b197984 */ /* 0x000e220008000800 */
[-C--:B------:R-:W-:Y:S01]  /*3f50*/  FFMA R89, R24, R28.reuse, R89 ;  /* 0x0000001c18597223 */ /* 0x080fe20000000059 */
[-C--:B------:R-:W-:Y:S01]  /*3f60*/  FFMA R91, R26, R28.reuse, R91 ;  /* 0x0000001c1a5b7223 */ /* 0x080fe2000000005b */
[-C--:B------:R-:W-:Y:S01]  /*3f70*/  FFMA R84, R27, R28.reuse, R84 ;  /* 0x0000001c1b547223 */ /* 0x080fe20000000054 */
[-C--:B--2---:R-:W-:Y:S01]  /*3f80*/  FFMA R93, R20, R28.reuse, R93 ;  /* 0x0000001c145d7223 */ /* 0x084fe2000000005d */
[-C--:B------:R-:W-:Y:S01]  /*3f90*/  FFMA R48, R21, R28.reuse, R48 ;  /* 0x0000001c15307223 */ /* 0x080fe20000000030 */
[-C--:B------:R-:W-:Y:S01]  /*3fa0*/  FFMA R95, R22, R28.reuse, R95 ;  /* 0x0000001c165f7223 */ /* 0x080fe2000000005f */
[----:B------:R-:W-:Y:S01]  /*3fb0*/  FFMA R64, R23, R28, R64 ;  /* 0x0000001c17407223 */ /* 0x000fe20000000040 */
[----:B---3--:R-:W-:Y:S01]  /*3fc0*/  LEA R28, R19, R116, 0x8 ;  /* 0x00000074131c7211 */ /* 0x008fe200078e40ff */
[----:B------:R-:W-:Y:S01]  /*3fd0*/  FFMA R70, R15, R35, R70 ;  /* 0x000000230f467223 */ /* 0x000fe20000000046 */
[CC--:B------:R-:W-:Y:S01]  /*3fe0*/  FFMA R37, R24.reuse, R30.reuse, R17 ;  /* 0x0000001e18257223 */ /* 0x0c0fe20000000011 */
[CC--:B------:R-:W-:Y:S01]  /*3ff0*/  FFMA R36, R27.reuse, R30.reuse, R16 ;  /* 0x0000001e1b247223 */ /* 0x0c0fe20000000010 */
        /* <DEDUP_REMOVED lines=8> */
[----:B------:R-:W2:Y:S01]  /*4080*/  LDS.128 R12, [R28+UR11+0x80] ;  /* 0x0000800b1c0c7984 */ /* 0x000ea20008000c00 */
        /* <DEDUP_REMOVED lines=12> */
[----:B------:R-:W-:-:S02]  /*4150*/  FFMA R66, R23, R31, R66 ;  /* 0x0000001f17427223 */ /* 0x000fc40000000042 */
[----:B------:R-:W3:Y:S01]  /*4160*/  LDS.128 R28, [R2+0x1a40] ;  /* 0x001a4000021c7984 */ /* 0x000ee20000000c00 */
[C---:B------:R-:W-:Y:S01]  /*4170*/  FFMA R51, R24.reuse, R8, R51 ;  /* 0x0000000818337223 */ /* 0x040fe20000000033 */
[----:B0-----:R-:W-:Y:S01]  /*4180*/  LEA R38, R25, R116, 0x8 ;  /* 0x0000007419267211 */ /* 0x001fe200078e40ff */
        /* <DEDUP_REMOVED lines=28> */
[----:B------:R-:W0:Y:S01]  /*4350*/  LDS.128 R8, [R38+UR11+0x80] ;  /* 0x0000800b26087984 */ /* 0x000e220008000c00 */
[----:B-1----:R-:W-:-:S03]  /*4360*/  FFMA R89, R16, R32, R89 ;  /* 0x0000002010597223 */ /* 0x002fc60000000059 */
[----:B------:R-:W1:Y:S01]  /*4370*/  LDS.128 R20, [R38+UR11] ;  /* 0x0000000b26147984 */ /* 0x000e620008000c00 */
        /* <DEDUP_REMOVED lines=47> */
[----:B------:R-:W2:Y:S01]  /*4670*/  LDS.128 R16, [R2+0x1c40] ;  /* 0x001c400002107984 */ /* 0x000ea20000000c00 */
[C---:B------:R-:W-:Y:S01]  /*4680*/  FFMA R85, R13.reuse, R28, R52 ;  /* 0x0000001c0d557223 */ /* 0x040fe20000000034 */
[C---:B------:R-:W-:Y:S01]  /*4690*/  FFMA R46, R13.reuse, R29, R46 ;  /* 0x0000001d0d2e7223 */ /* 0x040fe2000000002e */
[C---:B------:R-:W-:Y:S01]  /*46a0*/  FFMA R47, R13.reuse, R30, R47 ;  /* 0x0000001e0d2f7223 */ /* 0x040fe2000000002f */
[----:B------:R-:W-:Y:S01]  /*46b0*/  FFMA R87, R13, R31, R54 ;  /* 0x0000001f0d577223 */ /* 0x000fe20000000036 */
[----:B0-----:R-:W-:Y:S01]  /*46c0*/  FFMA R52, R9, R25, R72 ;  /* 0x0000001909347223 */ /* 0x001fe20000000048 */
[-C--:B------:R-:W-:Y:S01]  /*46d0*/  FFMA R81, R12, R28.reuse, R69 ;  /* 0x0000001c0c517223 */ /* 0x080fe20000000045 */
[C---:B------:R-:W-:Y:S01]  /*46e0*/  FFMA R13, R14.reuse, R28, R53 ;  /* 0x0000001c0e0d7223 */ /* 0x040fe20000000035 */
[C---:B------:R-:W-:Y:S01]  /*46f0*/  FFMA R54, R14.reuse, R29, R60 ;  /* 0x0000001d0e367223 */ /* 0x040fe2000000003c */
[C---:B------:R-:W-:Y:S01]  /*4700*/  FFMA R55, R14.reuse, R30, R55 ;  /* 0x0000001e0e377223 */ /* 0x040fe20000000037 */
[----:B------:R-:W-:Y:S01]  /*4710*/  FFMA R82, R14, R31, R82 ;  /* 0x0000001f0e527223 */ /* 0x000fe20000000052 */
[----:B------:R-:W-:Y:S01]  /*4720*/  LEA R72, R39, R116, 0x8 ;  /* 0x0000007427487211 */ /* 0x000fe200078e40ff */
        /* <DEDUP_REMOVED lines=31> */
[----:B------:R-:W-:Y:S01]  /*4920*/  LDS.128 R64, [R2+0x1e00] ;  /* 0x001e000002407984 */ /* 0x000fe20000000c00 */
[-C--:B------:R-:W-:Y:S01]  /*4930*/  FFMA R42, R23, R27.reuse, R50 ;  /* 0x0000001b172a7223 */ /* 0x080fe20000000032 */
[-C--:B------:R-:W-:Y:S01]  /*4940*/  FFMA R116, R20, R27.reuse, R49 ;  /* 0x0000001b14747223 */ /* 0x080fe20000000031 */
[-C--:B------:R-:W-:Y:S01]  /*4950*/  FFMA R92, R22, R27.reuse, R33 ;  /* 0x0000001b165c7223 */ /* 0x080fe20000000021 */
[----:B------:R-:W0:Y:S01]  /*4960*/  LDS.128 R36, [R72+UR11] ;  /* 0x0000000b48247984 */ /* 0x000e220008000c00 */
[-C--:B------:R-:W-:Y:S01]  /*4970*/  FFMA R50, R8, R27.reuse, R43 ;  /* 0x0000001b08327223 */ /* 0x080fe2000000002b */
[-C--:B------:R-:W-:Y:S01]  /*4980*/  FFMA R58, R9, R27.reuse, R58 ;  /* 0x0000001b093a7223 */ /* 0x080fe2000000003a */
[-C--:B------:R-:W-:Y:S01]  /*4990*/  FFMA R62, R10, R27.reuse, R59 ;  /* 0x0000001b0a3e7223 */ /* 0x080fe2000000003b */
[----:B------:R-:W1:Y:S01]  /*49a0*/  LDS.128 R68, [R2+0x1e40] ;  /* 0x001e400002447984 */ /* 0x000e620000000c00 */
[----:B------:R-:W-:Y:S01]  /*49b0*/  FFMA R80, R11, R27, R32 ;  /* 0x0000001b0b507223 */ /* 0x000fe20000000020 */
[----:B--2---:R-:W-:Y:S01]  /*49c0*/  FFMA R121, R20, R17, R74 ;  /* 0x0000001114797223 */ /* 0x004fe2000000004a */
[----:B------:R-:W-:-:S02]  /*49d0*/  FFMA R27, R21, R18, R75 ;  /* 0x00000012151b7223 */ /* 0x000fc4000000004b */
[----:B------:R-:W2:Y:S01]  /*49e0*/  LDS.128 R72, [R72+UR11+0x80] ;  /* 0x0000800b48487984 */ /* 0x000ea20008000c00 */
[----:B------:R-:W-:Y:S01]  /*49f0*/  UIADD3 UR7, UPT, UPT, UR7, 0x10, URZ ;  /* 0x0000001007077890 */ /* 0x000fe2000fffe0ff */
[C---:B------:R-:W-:Y:S01]  /*4a00*/  FFMA R123, R20.reuse, R16, R51 ;  /* 0x00000010147b7223 */ /* 0x040fe20000000033 */
[C---:B------:R-:W-:Y:S01]  /*4a10*/  FFMA R99, R20.reuse, R18, R35 ;  /* 0x0000001214637223 */ /* 0x040fe20000000023 */
[----:B------:R-:W-:Y:S01]  /*4a20*/  FFMA R20, R20, R19, R34 ;  /* 0x0000001314147223 */ /* 0x000fe20000000022 */
[----:B------:R-:W-:Y:S01]  /*4a30*/  UISETP.GE.AND UP0, UPT, UR7, UR21, UPT ;  /* 0x000000150700728c */ /* 0x000fe2000bf06270 */
[C---:B------:R-:W-:Y:S01]  /*4a40*/  FFMA R34, R21.reuse, R17, R100 ;  /* 0x0000001115227223 */ /* 0x040fe20000000064 */
[CC--:B------:R-:W-:Y:S01]  /*4a50*/  FFMA R35, R21.reuse, R16.reuse, R98 ;  /* 0x0000001015237223 */ /* 0x0c0fe20000000062 */
[----:B------:R-:W-:Y:S01]  /*4a60*/  FFMA R97, R21, R19, R102 ;  /* 0x0000001315617223 */ /* 0x000fe20000000066 */
[C---:B------:R-:W-:Y:S01]  /*4a70*/  FFMA R33, R22.reuse, R16, R79 ;  /* 0x0000001016217223 */ /* 0x040fe2000000004f */
[C---:B------:R-:W-:Y:S01]  /*4a80*/  FFMA R120, R22.reuse, R17, R120 ;  /* 0x0000001116787223 */ /* 0x040fe20000000078 */
[CC--:B------:R-:W-:Y:S01]  /*4a90*/  FFMA R117, R22.reuse, R18.reuse, R117 ;  /* 0x0000001216757223 */ /* 0x0c0fe20000000075 */
[-C--:B------:R-:W-:Y:S01]  /*4aa0*/  FFMA R32, R22, R19.reuse, R78 ;  /* 0x0000001316207223 */ /* 0x080fe2000000004e */
[C---:B------:R-:W-:Y:S01]  /*4ab0*/  FFMA R43, R23.reuse, R18, R63 ;  /* 0x00000012172b7223 */ /* 0x040fe2000000003f */
[CC--:B------:R-:W-:Y:S01]  /*4ac0*/  FFMA R51, R8.reuse, R16.reuse, R81 ;  /* 0x0000001008337223 */ /* 0x0c0fe20000000051 */
[C---:B------:R-:W-:Y:S01]  /*4ad0*/  FFMA R59, R23.reuse, R16, R86 ;  /* 0x00000010173b7223 */ /* 0x040fe20000000056 */
[----:B------:R-:W-:Y:S01]  /*4ae0*/  FFMA R124, R23, R19, R124 ;  /* 0x00000013177c7223 */ /* 0x000fe2000000007c */
[C---:B------:R-:W-:Y:S01]  /*4af0*/  FFMA R100, R8.reuse, R17, R83 ;  /* 0x0000001108647223 */ /* 0x040fe20000000053 */
[CC--:B------:R-:W-:Y:S01]  /*4b00*/  FFMA R49, R8.reuse, R18.reuse, R45 ;  /* 0x0000001208317223 */ /* 0x0c0fe2000000002d */
[-C--:B------:R-:W-:Y:S01]  /*4b10*/  FFMA R102, R8, R19.reuse, R12 ;  /* 0x0000001308667223 */ /* 0x080fe2000000000c */
[CC--:B------:R-:W-:Y:S01]  /*4b20*/  FFMA R57, R9.reuse, R18.reuse, R47 ;  /* 0x0000001209397223 */ /* 0x0c0fe2000000002f */
[-C--:B------:R-:W-:Y:S01]  /*4b30*/  FFMA R98, R9, R19.reuse, R87 ;  /* 0x0000001309627223 */ /* 0x080fe20000000057 */
[CC--:B------:R-:W-:Y:S01]  /*4b40*/  FFMA R63, R10.reuse, R18.reuse, R55 ;  /* 0x000000120a3f7223 */ /* 0x0c0fe20000000037 */
[CC--:B------:R-:W-:Y:S01]  /*4b50*/  FFMA R82, R10.reuse, R19.reuse, R82 ;  /* 0x000000130a527223 */ /* 0x0c0fe20000000052 */
[C---:B------:R-:W-:Y:S01]  /*4b60*/  FFMA R81, R11.reuse, R18, R61 ;  /* 0x000000120b517223 */ /* 0x040fe2000000003d */
[----:B------:R-:W-:Y:S01]  /*4b70*/  FFMA R94, R11, R19, R15 ;  /* 0x000000130b5e7223 */ /* 0x000fe2000000000f */
[CC--:B------:R-:W-:Y:S01]  /*4b80*/  FFMA R85, R9.reuse, R16.reuse, R85 ;  /* 0x0000001009557223 */ /* 0x0c0fe20000000055 */
[-C--:B------:R-:W-:Y:S01]  /*4b90*/  FFMA R96, R9, R17.reuse, R46 ;  /* 0x0000001109607223 */ /* 0x080fe2000000002e */
[C---:B------:R-:W-:Y:S01]  /*4ba0*/  FFMA R83, R10.reuse, R16, R13 ;  /* 0x000000100a537223 */ /* 0x040fe2000000000d */
[-C--:B------:R-:W-:Y:S01]  /*4bb0*/  FFMA R86, R10, R17.reuse, R54 ;  /* 0x000000110a567223 */ /* 0x080fe20000000036 */
[----:B------:R-:W-:Y:S01]  /*4bc0*/  FFMA R122, R23, R17, R122 ;  /* 0x00000011177a7223 */ /* 0x000fe2000000007a */
[C---:B0-----:R-:W-:Y:S01]  /*4bd0*/  FFMA R18, R37.reuse, R66, R25 ;  /* 0x0000004225127223 */ /* 0x041fe20000000019 */
[----:B------:R-:W-:Y:S01]  /*4be0*/  FFMA R19, R37, R67, R26 ;  /* 0x0000004325137223 */ /* 0x000fe2000000001a */
[C---:B------:R-:W-:Y:S01]  /*4bf0*/  FFMA R79, R11.reuse, R16, R28 ;  /* 0x000000100b4f7223 */ /* 0x040fe2000000001c */
[----:B------:R-:W-:Y:S01]  /*4c00*/  FFMA R78, R11, R17, R14 ;  /* 0x000000110b4e7223 */ /* 0x000fe2000000000e */
[C---:B------:R-:W-:Y:S01]  /*4c10*/  FFMA R9, R36.reuse, R65, R24 ;  /* 0x0000004124097223 */ /* 0x040fe20000000018 */
[----:B------:R-:W-:Y:S01]  /*4c20*/  FFMA R10, R36, R66, R31 ;  /* 0x00000042240a7223 */ /* 0x000fe2000000001f */
[C---:B-1----:R-:W-:Y:S01]  /*4c30*/  FFMA R21, R37.reuse, R69, R34 ;  /* 0x0000004525157223 */ /* 0x042fe20000000022 */
[----:B------:R-:W-:Y:S01]  /*4c40*/  FFMA R22, R37, R70, R27 ;  /* 0x0000004625167223 */ /* 0x000fe2000000001b */
[C---:B------:R-:W-:Y:S01]  /*4c50*/  FFMA R25, R38.reuse, R65, R30 ;  /* 0x0000004126197223 */ /* 0x040fe2000000001e */
[----:B------:R-:W-:Y:S01]  /*4c60*/  FFMA R26, R38, R66, R29 ;  /* 0x00000042261a7223 */ /* 0x000fe2000000001d */
[C---:B------:R-:W-:Y:S01]  /*4c70*/  FFMA R8, R36.reuse, R64, R89 ;  /* 0x0000004024087223 */ /* 0x040fe20000000059 */
[C---:B------:R-:W-:Y:S01]  /*4c80*/  FFMA R11, R36.reuse, R67, R116 ;  /* 0x00000043240b7223 */ /* 0x040fe20000000074 */
[C---:B------:R-:W-:Y:S01]  /*4c90*/  FFMA R12, R36.reuse, R68, R123 ;  /* 0x00000044240c7223 */ /* 0x040fe2000000007b */
[C---:B------:R-:W-:Y:S01]  /*4ca0*/  FFMA R13, R36.reuse, R69, R121 ;  /* 0x00000045240d7223 */ /* 0x040fe20000000079 */
        /* <DEDUP_REMOVED lines=10> */
[----:B------:R-:W-:Y:S01]  /*4d50*/  FFMA R38, R39, R70, R43 ;  /* 0x0000004627267223 */ /* 0x000fe2000000002b */
[CC--:B--2---:R-:W-:Y:S01]  /*4d60*/  FFMA R41, R72.reuse, R65.reuse, R44 ;  /* 0x0000004148297223 */ /* 0x0c4fe2000000002c */
[C---:B------:R-:W-:Y:S01]  /*4d70*/  FFMA R16, R37.reuse, R64, R88 ;  /* 0x0000004025107223 */ /* 0x040fe20000000058 */
[C---:B------:R-:W-:Y:S01]  /*4d80*/  FFMA R17, R37.reuse, R65, R40 ;  /* 0x0000004125117223 */ /* 0x040fe20000000028 */
[CC--:B------:R-:W-:Y:S01]  /*4d90*/  FFMA R20, R37.reuse, R68.reuse, R35 ;  /* 0x0000004425147223 */ /* 0x0c0fe20000000023 */
[----:B------:R-:W-:Y:S01]  /*4da0*/  FFMA R23, R37, R71, R97 ;  /* 0x0000004725177223 */ /* 0x000fe20000000061 */
[CC--:B------:R-:W-:Y:S01]  /*4db0*/  FFMA R43, R72.reuse, R67.reuse, R50 ;  /* 0x00000043482b7223 */ /* 0x0c0fe20000000032 */
[C---:B------:R-:W-:Y:S01]  /*4dc0*/  FFMA R44, R72.reuse, R68, R51 ;  /* 0x00000044482c7223 */ /* 0x040fe20000000033 */
[-C--:B------:R-:W-:Y:S01]  /*4dd0*/  FFMA R46, R72, R70.reuse, R49 ;  /* 0x00000046482e7223 */ /* 0x080fe20000000031 */
[----:B------:R-:W-:Y:S01]  /*4de0*/  FFMA R54, R73, R70, R57 ;  /* 0x0000004649367223 */ /* 0x000fe20000000039 */
        /* <DEDUP_REMOVED lines=8> */
[C---:B------:R-:W-:Y:S01]  /*4e70*/  FFMA R57, R74.reuse, R65, R60 ;  /* 0x000000414a397223 */ /* 0x040fe2000000003c */
[----:B------:R-:W-:Y:S01]  /*4e80*/  FFMA R62, R74, R70, R63 ;  /* 0x000000464a3e7223 */ /* 0x000fe2000000003f */
        /* <DEDUP_REMOVED lines=19> */
[C---:B------:R-:W-:Y:S01]  /*4fc0*/  FFMA R69, R75.reuse, R69, R78 ;  /* 0x000000454b457223 */ /* 0x040fe2000000004e */
[C---:B------:R-:W-:Y:S01]  /*4fd0*/  FFMA R70, R75.reuse, R70, R81 ;  /* 0x000000464b467223 */ /* 0x040fe20000000051 */
[----:B------:R-:W-:Y:S01]  /*4fe0*/  FFMA R71, R75, R71, R94 ;  /* 0x000000474b477223 */ /* 0x000fe2000000005e */
[----:B------:R-:W-:-:S02]  /*4ff0*/  ULEA UR4, UR23, UR4, 0x4 ;  /* 0x0000000417047291 */ /* 0x000fc4000f8e20ff */
[----:B------:R-:W-:Y:S02]  /*5000*/  ULEA UR6, UR22, UR6, 0x5 ;  /* 0x0000000616067291 */ /* 0x000fe4000f8e28ff */
[----:B------:R-:W-:Y:S01]  /*5010*/  UIADD3 UR5, UPT, UPT, UR5, 0x40, URZ ;  /* 0x0000004005057890 */ /* 0x000fe2000fffe0ff */
[----:B------:R-:W-:Y:S06]  /*5020*/  BAR.SYNC.DEFER_BLOCKING 0x0 ;  /* 0x0000000000007b1d */ /* 0x000fec0000010000 */
[----:B------:R-:W-:Y:S05]  /*5030*/  BRA.U !UP0, `(.L_x_6) ;  /* 0xffffffb5085c7547 */ /* 0x000fea000b83ffff */
.L_x_5:
[----:B------:R-:W-:Y:S02]  /*5040*/  IADD3 R3, PT, PT, R114, UR8, RZ ;  /* 0x0000000872037c10 */ /* 0x000fe4000fffe0ff */
[----:B------:R-:W-:-:S05]  /*5050*/  IADD3 R112, PT, PT, R112, UR9, RZ ;  /* 0x0000000970707c10 */ /* 0x000fca000fffe0ff */
[----:B0-----:R-:W-:-:S05]  /*5060*/  IMAD R3, R3, R0, R112 ;  /* 0x0000000003037224 */ /* 0x001fca00078e0270 */
[----:B------:R-:W-:Y:S01]  /*5070*/  LEA R5, R0, R3, 0x5 ;  /* 0x0000000300057211 */ /* 0x000fe200078e28ff */
[----:B------:R-:W-:-:S04]  /*5080*/  IMAD.WIDE R2, R3, 0x4, R118 ;  /* 0x0000000403027825 */ /* 0x000fc800078e0276 */
[----:B------:R-:W-:Y:S01]  /*5090*/  IMAD.WIDE R118, R5, 0x4, R118 ;  /* 0x0000000405767825 */ /* 0x000fe200078e0276 */
[----:B------:R0:W-:Y:S03]  /*50a0*/  STG.E.128 desc[UR14][R2.64], R8 ;  /* 0x0000000802007986 */ /* 0x0001e6000c101d0e */
[C---:B------:R-:W-:Y:S01]  /*50b0*/  IMAD.WIDE R4, R0.reuse, 0x4, R2 ;  /* 0x0000000400047825 */ /* 0x040fe200078e0202 */
[----:B------:R1:W-:Y:S03]  /*50c0*/  STG.E.128 desc[UR14][R2.64+0x40], R12 ;  /* 0x0000400c02007986 */ /* 0x0003e6000c101d0e */
        /* <DEDUP_REMOVED lines=8> */
[----:B-1----:R-:W-:Y:S01]  /*5150*/  IMAD.WIDE R2, R0, 0x4, R74 ;  /* 0x0000000400027825 */ /* 0x002fe200078e024a */
        /* <DEDUP_REMOVED lines=11> */
.L_x_7:
        /* <DEDUP_REMOVED lines=15> */
.L_x_9:


//--------------------- .nv.shared._Z6nmGEMMILi64ELi128ELi32ELi12ELi8ELi8EEvPfS0_PiS0_iiii --------------------------
	.section	.nv.shared._Z6nmGEMMILi64ELi128ELi32ELi12ELi8ELi8EEvPfS0_PiS0_iiii,"aw",@nobits
	.sectionflags	@""
	.align	16
	.zero		1024


//--------------------- .nv.shared.reserved.0     --------------------------
	.section	.nv.shared.reserved.0,"aw",@nobits
	.weak		__nv_reservedSMEM_offset_0_alias
	.size		__nv_reservedSMEM_offset_0_alias, 0, 64
	.other		__nv_reservedSMEM_offset_0_alias,@"STO_CUDA_RESERVED_SHARED STV_DEFAULT"
__nv_reservedSMEM_offset_0_alias:
	.zero		0
	.zero		64


//--------------------- .nv.shared._Z6nmGEMMILi64ELi128ELi32ELi16ELi8ELi8EEvPfS0_PiS0_iiii --------------------------
	.section	.nv.shared._Z6nmGEMMILi64ELi128ELi32ELi16ELi8ELi8EEvPfS0_PiS0_iiii,"aw",@nobits
	.sectionflags	@""
	.align	16
	.zero		1024


//--------------------- .nv.constant0._Z6nmGEMMILi64ELi128ELi32ELi12ELi8ELi8EEvPfS0_PiS0_iiii --------------------------
	.section	.nv.constant0._Z6nmGEMMILi64ELi128ELi32ELi12ELi8ELi8EEvPfS0_PiS0_iiii,"a",@progbits
	.sectionflags	@""
	.align	4
.nv.constant0._Z6nmGEMMILi64ELi128ELi32ELi12ELi8ELi8EEvPfS0_PiS0_iiii:
	.zero		944


//--------------------- .nv.constant0._Z6nmGEMMILi64ELi128ELi32ELi16ELi8ELi8EEvPfS0_PiS0_iiii --------------------------
	.section	.nv.constant0._Z6nmGEMMILi64ELi128ELi32ELi16ELi8ELi8EEvPfS0_PiS0_iiii,"a",@progbits
	.sectionflags	@""
	.align	4
.nv.constant0._Z6nmGEMMILi64ELi128ELi32ELi16ELi8ELi8EEvPfS0_PiS0_iiii:
	.zero		944


//--------------------- SYMBOLS --------------------------

	.type		.nv.reservedSmem.offset0,@object
	.size		.nv.reservedSmem.offset0,0x4
	.type		.nv.reservedSmem.cap,@object
	.size		.nv.reservedSmem.cap,0x4
